//
// Generated by NVIDIA NVVM Compiler
//
// Compiler Build ID: CL-36424714
// Cuda compilation tools, release 13.0, V13.0.88
// Based on NVVM 20.0.0
//

.version 9.0
.target sm_100
.address_size 64

	// .globl	_Z8kernel_pPfPKfiiii

.visible .entry _Z8kernel_pPfPKfiiii(
	.param .u64 .ptr .align 1 _Z8kernel_pPfPKfiiii_param_0,
	.param .u64 .ptr .align 1 _Z8kernel_pPfPKfiiii_param_1,
	.param .u32 _Z8kernel_pPfPKfiiii_param_2,
	.param .u32 _Z8kernel_pPfPKfiiii_param_3,
	.param .u32 _Z8kernel_pPfPKfiiii_param_4,
	.param .u32 _Z8kernel_pPfPKfiiii_param_5
)
{
	.reg .pred 	%p<96>;
	.reg .b32 	%r<257>;
	.reg .b32 	%f<394>;
	.reg .b64 	%rd<166>;

	ld.param.u64 	%rd24, [_Z8kernel_pPfPKfiiii_param_0];
	ld.param.u64 	%rd25, [_Z8kernel_pPfPKfiiii_param_1];
	ld.param.u32 	%r114, [_Z8kernel_pPfPKfiiii_param_2];
	ld.param.u32 	%r115, [_Z8kernel_pPfPKfiiii_param_3];
	ld.param.u32 	%r117, [_Z8kernel_pPfPKfiiii_param_4];
	ld.param.u32 	%r116, [_Z8kernel_pPfPKfiiii_param_5];
	cvta.to.global.u64 	%rd1, %rd25;
	cvta.to.global.u64 	%rd2, %rd24;
	mov.u32 	%r1, %tid.x;
	mov.u32 	%r2, %ctaid.y;
	setp.le.s32 	%p1, %r117, %r2;
	@%p1 bra 	$L__BB0_159;
	mul.lo.s32 	%r118, %r116, %r115;
	cvt.s64.s32 	%rd3, %r118;
	setp.lt.s32 	%p2, %r115, 1;
	mov.f32 	%f355, 0f00000000;
	@%p2 bra 	$L__BB0_73;
	mul.lo.s32 	%r3, %r114, %r2;
	add.s32 	%r120, %r115, -1;
	shr.u32 	%r121, %r120, 5;
	add.s32 	%r4, %r121, 1;
	and.b32  	%r5, %r4, 15;
	setp.lt.u32 	%p3, %r115, 481;
	mov.f32 	%f355, 0f00000000;
	mov.b32 	%r229, 0;
	@%p3 bra 	$L__BB0_38;
	and.b32  	%r123, %r4, 268435440;
	neg.s32 	%r225, %r123;
	add.s64 	%rd4, %rd1, 1024;
	add.s32 	%r224, %r1, %r3;
	mov.f32 	%f355, 0f00000000;
	mov.b32 	%r227, 256;
	mov.u32 	%r226, %r1;
$L__BB0_4:
	.pragma "nounroll";
	mul.wide.s32 	%rd26, %r224, 4;
	add.s64 	%rd5, %rd4, %rd26;
	setp.ge.s32 	%p4, %r226, %r114;
	mov.f32 	%f319, 0f00000000;
	@%p4 bra 	$L__BB0_6;
	ld.global.f32 	%f319, [%rd5+-1024];
$L__BB0_6:
	add.f32 	%f4, %f355, %f319;
	add.s32 	%r124, %r226, 32;
	setp.ge.s32 	%p5, %r124, %r114;
	mov.f32 	%f320, 0f00000000;
	@%p5 bra 	$L__BB0_8;
	ld.global.f32 	%f320, [%rd5+-896];
$L__BB0_8:
	add.f32 	%f7, %f4, %f320;
	add.s32 	%r125, %r226, 64;
	setp.ge.s32 	%p6, %r125, %r114;
	mov.f32 	%f321, 0f00000000;
	@%p6 bra 	$L__BB0_10;
	ld.global.f32 	%f321, [%rd5+-768];
$L__BB0_10:
	add.f32 	%f10, %f7, %f321;
	add.s32 	%r126, %r226, 96;
	setp.ge.s32 	%p7, %r126, %r114;
	mov.f32 	%f322, 0f00000000;
	@%p7 bra 	$L__BB0_12;
	ld.global.f32 	%f322, [%rd5+-640];
$L__BB0_12:
	add.f32 	%f13, %f10, %f322;
	add.s32 	%r127, %r226, 128;
	setp.ge.s32 	%p8, %r127, %r114;
	mov.f32 	%f323, 0f00000000;
	@%p8 bra 	$L__BB0_14;
	ld.global.f32 	%f323, [%rd5+-512];
$L__BB0_14:
	add.f32 	%f16, %f13, %f323;
	add.s32 	%r128, %r226, 160;
	setp.ge.s32 	%p9, %r128, %r114;
	mov.f32 	%f324, 0f00000000;
	@%p9 bra 	$L__BB0_16;
	ld.global.f32 	%f324, [%rd5+-384];
$L__BB0_16:
	add.f32 	%f19, %f16, %f324;
	add.s32 	%r129, %r226, 192;
	setp.ge.s32 	%p10, %r129, %r114;
	mov.f32 	%f325, 0f00000000;
	@%p10 bra 	$L__BB0_18;
	ld.global.f32 	%f325, [%rd5+-256];
$L__BB0_18:
	add.f32 	%f22, %f19, %f325;
	add.s32 	%r130, %r226, 224;
	setp.ge.s32 	%p11, %r130, %r114;
	mov.f32 	%f326, 0f00000000;
	@%p11 bra 	$L__BB0_20;
	ld.global.f32 	%f326, [%rd5+-128];
$L__BB0_20:
	add.f32 	%f25, %f22, %f326;
	add.s32 	%r131, %r226, 256;
	setp.ge.s32 	%p12, %r131, %r114;
	mov.f32 	%f327, 0f00000000;
	@%p12 bra 	$L__BB0_22;
	ld.global.f32 	%f327, [%rd5];
$L__BB0_22:
	add.f32 	%f28, %f25, %f327;
	add.s32 	%r132, %r226, 288;
	setp.ge.s32 	%p13, %r132, %r114;
	mov.f32 	%f328, 0f00000000;
	@%p13 bra 	$L__BB0_24;
	ld.global.f32 	%f328, [%rd5+128];
$L__BB0_24:
	add.f32 	%f31, %f28, %f328;
	add.s32 	%r133, %r226, 320;
	setp.ge.s32 	%p14, %r133, %r114;
	mov.f32 	%f329, 0f00000000;
	@%p14 bra 	$L__BB0_26;
	ld.global.f32 	%f329, [%rd5+256];
$L__BB0_26:
	add.f32 	%f34, %f31, %f329;
	add.s32 	%r134, %r226, 352;
	setp.ge.s32 	%p15, %r134, %r114;
	mov.f32 	%f330, 0f00000000;
	@%p15 bra 	$L__BB0_28;
	ld.global.f32 	%f330, [%rd5+384];
$L__BB0_28:
	add.f32 	%f37, %f34, %f330;
	add.s32 	%r135, %r226, 384;
	setp.ge.s32 	%p16, %r135, %r114;
	mov.f32 	%f331, 0f00000000;
	@%p16 bra 	$L__BB0_30;
	ld.global.f32 	%f331, [%rd5+512];
$L__BB0_30:
	add.f32 	%f40, %f37, %f331;
	add.s32 	%r136, %r226, 416;
	setp.ge.s32 	%p17, %r136, %r114;
	mov.f32 	%f332, 0f00000000;
	@%p17 bra 	$L__BB0_32;
	ld.global.f32 	%f332, [%rd5+640];
$L__BB0_32:
	add.f32 	%f43, %f40, %f332;
	add.s32 	%r137, %r226, 448;
	setp.ge.s32 	%p18, %r137, %r114;
	mov.f32 	%f333, 0f00000000;
	@%p18 bra 	$L__BB0_34;
	ld.global.f32 	%f333, [%rd5+768];
$L__BB0_34:
	add.f32 	%f46, %f43, %f333;
	add.s32 	%r138, %r226, 480;
	setp.ge.s32 	%p19, %r138, %r114;
	mov.f32 	%f334, 0f00000000;
	@%p19 bra 	$L__BB0_36;
	ld.global.f32 	%f334, [%rd5+896];
$L__BB0_36:
	add.f32 	%f355, %f46, %f334;
	add.s32 	%r227, %r227, 512;
	add.s32 	%r226, %r226, 512;
	add.s32 	%r225, %r225, 16;
	add.s32 	%r224, %r224, 512;
	setp.ne.s32 	%p20, %r225, 0;
	@%p20 bra 	$L__BB0_4;
	add.s32 	%r229, %r227, -256;
$L__BB0_38:
	setp.eq.s32 	%p21, %r5, 0;
	@%p21 bra 	$L__BB0_73;
	and.b32  	%r18, %r4, 7;
	setp.lt.u32 	%p22, %r5, 8;
	@%p22 bra 	$L__BB0_57;
	add.s32 	%r19, %r229, %r1;
	setp.ge.s32 	%p23, %r19, %r114;
	mov.f32 	%f337, 0f00000000;
	@%p23 bra 	$L__BB0_42;
	add.s32 	%r139, %r19, %r3;
	mul.wide.s32 	%rd27, %r139, 4;
	add.s64 	%rd28, %rd1, %rd27;
	ld.global.f32 	%f337, [%rd28];
$L__BB0_42:
	add.f32 	%f54, %f355, %f337;
	add.s32 	%r140, %r19, 32;
	setp.ge.s32 	%p24, %r140, %r114;
	cvt.s64.s32 	%rd29, %r3;
	cvt.s64.s32 	%rd30, %r19;
	add.s64 	%rd31, %rd30, %rd29;
	shl.b64 	%rd32, %rd31, 2;
	add.s64 	%rd6, %rd1, %rd32;
	mov.f32 	%f338, 0f00000000;
	@%p24 bra 	$L__BB0_44;
	ld.global.f32 	%f338, [%rd6+128];
$L__BB0_44:
	add.f32 	%f57, %f54, %f338;
	add.s32 	%r141, %r19, 64;
	setp.ge.s32 	%p25, %r141, %r114;
	mov.f32 	%f339, 0f00000000;
	@%p25 bra 	$L__BB0_46;
	ld.global.f32 	%f339, [%rd6+256];
$L__BB0_46:
	add.f32 	%f60, %f57, %f339;
	add.s32 	%r142, %r19, 96;
	setp.ge.s32 	%p26, %r142, %r114;
	mov.f32 	%f340, 0f00000000;
	@%p26 bra 	$L__BB0_48;
	ld.global.f32 	%f340, [%rd6+384];
$L__BB0_48:
	add.f32 	%f63, %f60, %f340;
	add.s32 	%r143, %r19, 128;
	setp.ge.s32 	%p27, %r143, %r114;
	mov.f32 	%f341, 0f00000000;
	@%p27 bra 	$L__BB0_50;
	ld.global.f32 	%f341, [%rd6+512];
$L__BB0_50:
	add.f32 	%f66, %f63, %f341;
	add.s32 	%r144, %r19, 160;
	setp.ge.s32 	%p28, %r144, %r114;
	mov.f32 	%f342, 0f00000000;
	@%p28 bra 	$L__BB0_52;
	ld.global.f32 	%f342, [%rd6+640];
$L__BB0_52:
	add.f32 	%f69, %f66, %f342;
	add.s32 	%r145, %r19, 192;
	setp.ge.s32 	%p29, %r145, %r114;
	mov.f32 	%f343, 0f00000000;
	@%p29 bra 	$L__BB0_54;
	ld.global.f32 	%f343, [%rd6+768];
$L__BB0_54:
	add.f32 	%f72, %f69, %f343;
	add.s32 	%r146, %r19, 224;
	setp.ge.s32 	%p30, %r146, %r114;
	mov.f32 	%f344, 0f00000000;
	@%p30 bra 	$L__BB0_56;
	ld.global.f32 	%f344, [%rd6+896];
$L__BB0_56:
	add.f32 	%f355, %f72, %f344;
	add.s32 	%r229, %r229, 256;
$L__BB0_57:
	setp.eq.s32 	%p31, %r18, 0;
	@%p31 bra 	$L__BB0_73;
	and.b32  	%r22, %r4, 3;
	setp.lt.u32 	%p32, %r18, 4;
	@%p32 bra 	$L__BB0_68;
	add.s32 	%r23, %r229, %r1;
	setp.ge.s32 	%p33, %r23, %r114;
	mov.f32 	%f347, 0f00000000;
	@%p33 bra 	$L__BB0_61;
	add.s32 	%r147, %r23, %r3;
	mul.wide.s32 	%rd33, %r147, 4;
	add.s64 	%rd34, %rd1, %rd33;
	ld.global.f32 	%f347, [%rd34];
$L__BB0_61:
	add.f32 	%f80, %f355, %f347;
	add.s32 	%r148, %r23, 32;
	setp.ge.s32 	%p34, %r148, %r114;
	cvt.s64.s32 	%rd35, %r3;
	cvt.s64.s32 	%rd36, %r23;
	add.s64 	%rd37, %rd36, %rd35;
	shl.b64 	%rd38, %rd37, 2;
	add.s64 	%rd7, %rd1, %rd38;
	mov.f32 	%f348, 0f00000000;
	@%p34 bra 	$L__BB0_63;
	ld.global.f32 	%f348, [%rd7+128];
$L__BB0_63:
	add.f32 	%f83, %f80, %f348;
	add.s32 	%r149, %r23, 64;
	setp.ge.s32 	%p35, %r149, %r114;
	mov.f32 	%f349, 0f00000000;
	@%p35 bra 	$L__BB0_65;
	ld.global.f32 	%f349, [%rd7+256];
$L__BB0_65:
	add.f32 	%f86, %f83, %f349;
	add.s32 	%r150, %r23, 96;
	setp.ge.s32 	%p36, %r150, %r114;
	mov.f32 	%f350, 0f00000000;
	@%p36 bra 	$L__BB0_67;
	ld.global.f32 	%f350, [%rd7+384];
$L__BB0_67:
	add.f32 	%f355, %f86, %f350;
	add.s32 	%r229, %r229, 128;
$L__BB0_68:
	setp.eq.s32 	%p37, %r22, 0;
	@%p37 bra 	$L__BB0_73;
	add.s32 	%r232, %r1, %r229;
	add.s32 	%r233, %r232, %r3;
	neg.s32 	%r231, %r22;
$L__BB0_70:
	.pragma "nounroll";
	mul.wide.s32 	%rd39, %r233, 4;
	add.s64 	%rd8, %rd1, %rd39;
	setp.ge.s32 	%p38, %r232, %r114;
	mov.f32 	%f354, 0f00000000;
	@%p38 bra 	$L__BB0_72;
	ld.global.f32 	%f354, [%rd8];
$L__BB0_72:
	add.f32 	%f355, %f355, %f354;
	add.s32 	%r233, %r233, 32;
	add.s32 	%r232, %r232, 32;
	add.s32 	%r231, %r231, 1;
	setp.ne.s32 	%p39, %r231, 0;
	@%p39 bra 	$L__BB0_70;
$L__BB0_73:
	setp.lt.s32 	%p40, %r115, 1;
	bar.sync 	0;
	mov.b32 	%r151, %f355;
	shfl.sync.bfly.b32	%r152|%p41, %r151, 1, 31, -1;
	mov.b32 	%f219, %r152;
	add.f32 	%f220, %f355, %f219;
	mov.b32 	%r153, %f220;
	shfl.sync.bfly.b32	%r154|%p42, %r153, 2, 31, -1;
	mov.b32 	%f221, %r154;
	add.f32 	%f222, %f220, %f221;
	mov.b32 	%r155, %f222;
	shfl.sync.bfly.b32	%r156|%p43, %r155, 4, 31, -1;
	mov.b32 	%f223, %r156;
	add.f32 	%f224, %f222, %f223;
	mov.b32 	%r157, %f224;
	shfl.sync.bfly.b32	%r158|%p44, %r157, 8, 31, -1;
	mov.b32 	%f225, %r158;
	add.f32 	%f226, %f224, %f225;
	mov.b32 	%r159, %f226;
	shfl.sync.bfly.b32	%r160|%p45, %r159, 16, 31, -1;
	mov.b32 	%f227, %r160;
	add.f32 	%f97, %f226, %f227;
	mov.f32 	%f378, 0f00000000;
	@%p40 bra 	$L__BB0_116;
	mul.lo.s32 	%r35, %r114, %r2;
	cvt.rn.f32.s32 	%f230, %r114;
	div.rn.f32 	%f98, %f97, %f230;
	mul.lo.s32 	%r36, %r115, %r2;
	add.s32 	%r37, %r115, -1;
	shr.u32 	%r162, %r37, 5;
	add.s32 	%r38, %r162, 1;
	and.b32  	%r39, %r38, 7;
	setp.lt.u32 	%p46, %r115, 225;
	mov.f32 	%f378, 0f00000000;
	mov.b32 	%r240, 0;
	@%p46 bra 	$L__BB0_94;
	and.b32  	%r164, %r38, 268435448;
	neg.s32 	%r237, %r164;
	add.s32 	%r236, %r1, %r36;
	add.s32 	%r234, %r1, %r35;
	cvt.u64.u32 	%rd40, %r1;
	cvt.u64.u32 	%rd41, %r36;
	add.s64 	%rd42, %rd40, %rd41;
	shl.b64 	%rd43, %rd42, 2;
	add.s64 	%rd44, %rd43, %rd2;
	add.s64 	%rd164, %rd44, 512;
	mov.f32 	%f378, 0f00000000;
	mov.b32 	%r238, 128;
	mov.u32 	%r235, %r1;
$L__BB0_76:
	.pragma "nounroll";
	mul.wide.s32 	%rd45, %r234, 4;
	add.s64 	%rd46, %rd1, %rd45;
	add.s64 	%rd11, %rd46, 512;
	setp.ge.s32 	%p47, %r235, %r114;
	mov.f32 	%f357, 0f00000000;
	@%p47 bra 	$L__BB0_78;
	ld.global.f32 	%f233, [%rd11+-512];
	sub.f32 	%f357, %f233, %f98;
$L__BB0_78:
	mul.wide.u32 	%rd47, %r236, 4;
	add.s64 	%rd48, %rd2, %rd47;
	st.global.f32 	[%rd48], %f357;
	fma.rn.f32 	%f102, %f357, %f357, %f378;
	add.s32 	%r165, %r235, 32;
	setp.ge.s32 	%p48, %r165, %r114;
	mov.f32 	%f358, 0f00000000;
	@%p48 bra 	$L__BB0_80;
	ld.global.f32 	%f235, [%rd11+-384];
	sub.f32 	%f358, %f235, %f98;
$L__BB0_80:
	st.global.f32 	[%rd164+-384], %f358;
	fma.rn.f32 	%f105, %f358, %f358, %f102;
	add.s32 	%r166, %r235, 64;
	setp.ge.s32 	%p49, %r166, %r114;
	mov.f32 	%f359, 0f00000000;
	@%p49 bra 	$L__BB0_82;
	ld.global.f32 	%f237, [%rd11+-256];
	sub.f32 	%f359, %f237, %f98;
$L__BB0_82:
	st.global.f32 	[%rd164+-256], %f359;
	fma.rn.f32 	%f108, %f359, %f359, %f105;
	add.s32 	%r167, %r235, 96;
	setp.ge.s32 	%p50, %r167, %r114;
	mov.f32 	%f360, 0f00000000;
	@%p50 bra 	$L__BB0_84;
	ld.global.f32 	%f239, [%rd11+-128];
	sub.f32 	%f360, %f239, %f98;
$L__BB0_84:
	st.global.f32 	[%rd164+-128], %f360;
	fma.rn.f32 	%f111, %f360, %f360, %f108;
	add.s32 	%r168, %r235, 128;
	setp.ge.s32 	%p51, %r168, %r114;
	mov.f32 	%f361, 0f00000000;
	@%p51 bra 	$L__BB0_86;
	ld.global.f32 	%f241, [%rd11];
	sub.f32 	%f361, %f241, %f98;
$L__BB0_86:
	st.global.f32 	[%rd164], %f361;
	fma.rn.f32 	%f114, %f361, %f361, %f111;
	add.s32 	%r169, %r235, 160;
	setp.ge.s32 	%p52, %r169, %r114;
	mov.f32 	%f362, 0f00000000;
	@%p52 bra 	$L__BB0_88;
	ld.global.f32 	%f243, [%rd11+128];
	sub.f32 	%f362, %f243, %f98;
$L__BB0_88:
	st.global.f32 	[%rd164+128], %f362;
	fma.rn.f32 	%f117, %f362, %f362, %f114;
	add.s32 	%r170, %r235, 192;
	setp.ge.s32 	%p53, %r170, %r114;
	mov.f32 	%f363, 0f00000000;
	@%p53 bra 	$L__BB0_90;
	ld.global.f32 	%f245, [%rd11+256];
	sub.f32 	%f363, %f245, %f98;
$L__BB0_90:
	st.global.f32 	[%rd164+256], %f363;
	fma.rn.f32 	%f120, %f363, %f363, %f117;
	add.s32 	%r171, %r235, 224;
	setp.ge.s32 	%p54, %r171, %r114;
	mov.f32 	%f364, 0f00000000;
	@%p54 bra 	$L__BB0_92;
	ld.global.f32 	%f247, [%rd11+384];
	sub.f32 	%f364, %f247, %f98;
$L__BB0_92:
	st.global.f32 	[%rd164+384], %f364;
	fma.rn.f32 	%f378, %f364, %f364, %f120;
	add.s32 	%r238, %r238, 256;
	add.s32 	%r237, %r237, 8;
	add.s32 	%r236, %r236, 256;
	add.s32 	%r235, %r235, 256;
	add.s32 	%r234, %r234, 256;
	add.s64 	%rd164, %rd164, 1024;
	setp.ne.s32 	%p55, %r237, 0;
	@%p55 bra 	$L__BB0_76;
	add.s32 	%r240, %r238, -128;
$L__BB0_94:
	setp.eq.s32 	%p56, %r39, 0;
	@%p56 bra 	$L__BB0_116;
	setp.lt.u32 	%p57, %r39, 4;
	@%p57 bra 	$L__BB0_105;
	add.s32 	%r55, %r240, %r1;
	setp.ge.s32 	%p58, %r55, %r114;
	mov.f32 	%f367, 0f00000000;
	@%p58 bra 	$L__BB0_98;
	add.s32 	%r172, %r55, %r35;
	mul.wide.s32 	%rd49, %r172, 4;
	add.s64 	%rd50, %rd1, %rd49;
	ld.global.f32 	%f250, [%rd50];
	sub.f32 	%f367, %f250, %f98;
$L__BB0_98:
	add.s32 	%r173, %r55, %r36;
	mul.wide.u32 	%rd51, %r173, 4;
	add.s64 	%rd52, %rd2, %rd51;
	st.global.f32 	[%rd52], %f367;
	fma.rn.f32 	%f128, %f367, %f367, %f378;
	add.s32 	%r174, %r55, 32;
	setp.ge.s32 	%p59, %r174, %r114;
	cvt.s64.s32 	%rd53, %r35;
	cvt.s64.s32 	%rd54, %r55;
	add.s64 	%rd55, %rd54, %rd53;
	shl.b64 	%rd56, %rd55, 2;
	add.s64 	%rd13, %rd1, %rd56;
	mov.f32 	%f368, 0f00000000;
	@%p59 bra 	$L__BB0_100;
	ld.global.f32 	%f252, [%rd13+128];
	sub.f32 	%f368, %f252, %f98;
$L__BB0_100:
	cvt.u64.u32 	%rd57, %r36;
	cvt.u64.u32 	%rd58, %r1;
	cvt.u64.u32 	%rd59, %r240;
	add.s64 	%rd60, %rd59, %rd58;
	add.s64 	%rd61, %rd60, %rd57;
	shl.b64 	%rd62, %rd61, 2;
	add.s64 	%rd14, %rd2, %rd62;
	st.global.f32 	[%rd14+128], %f368;
	fma.rn.f32 	%f131, %f368, %f368, %f128;
	add.s32 	%r175, %r55, 64;
	setp.ge.s32 	%p60, %r175, %r114;
	mov.f32 	%f369, 0f00000000;
	@%p60 bra 	$L__BB0_102;
	ld.global.f32 	%f254, [%rd13+256];
	sub.f32 	%f369, %f254, %f98;
$L__BB0_102:
	st.global.f32 	[%rd14+256], %f369;
	fma.rn.f32 	%f134, %f369, %f369, %f131;
	add.s32 	%r176, %r55, 96;
	setp.ge.s32 	%p61, %r176, %r114;
	mov.f32 	%f370, 0f00000000;
	@%p61 bra 	$L__BB0_104;
	ld.global.f32 	%f256, [%rd13+384];
	sub.f32 	%f370, %f256, %f98;
$L__BB0_104:
	st.global.f32 	[%rd14+384], %f370;
	fma.rn.f32 	%f378, %f370, %f370, %f134;
	add.s32 	%r240, %r240, 128;
$L__BB0_105:
	and.b32  	%r177, %r38, 3;
	setp.eq.s32 	%p62, %r177, 0;
	@%p62 bra 	$L__BB0_116;
	setp.eq.s32 	%p63, %r177, 1;
	@%p63 bra 	$L__BB0_112;
	add.s32 	%r58, %r240, %r1;
	setp.ge.s32 	%p64, %r58, %r114;
	mov.f32 	%f373, 0f00000000;
	@%p64 bra 	$L__BB0_109;
	add.s32 	%r178, %r58, %r35;
	mul.wide.s32 	%rd63, %r178, 4;
	add.s64 	%rd64, %rd1, %rd63;
	ld.global.f32 	%f259, [%rd64];
	sub.f32 	%f373, %f259, %f98;
$L__BB0_109:
	add.s32 	%r179, %r58, %r36;
	mul.wide.u32 	%rd65, %r179, 4;
	add.s64 	%rd66, %rd2, %rd65;
	st.global.f32 	[%rd66], %f373;
	fma.rn.f32 	%f142, %f373, %f373, %f378;
	add.s32 	%r180, %r58, 32;
	setp.ge.s32 	%p65, %r180, %r114;
	mov.f32 	%f374, 0f00000000;
	@%p65 bra 	$L__BB0_111;
	cvt.s64.s32 	%rd67, %r35;
	cvt.s64.s32 	%rd68, %r58;
	add.s64 	%rd69, %rd68, %rd67;
	shl.b64 	%rd70, %rd69, 2;
	add.s64 	%rd71, %rd1, %rd70;
	ld.global.f32 	%f261, [%rd71+128];
	sub.f32 	%f374, %f261, %f98;
$L__BB0_111:
	cvt.u64.u32 	%rd72, %r36;
	cvt.u64.u32 	%rd73, %r1;
	cvt.u64.u32 	%rd74, %r240;
	add.s64 	%rd75, %rd74, %rd73;
	add.s64 	%rd76, %rd75, %rd72;
	shl.b64 	%rd77, %rd76, 2;
	add.s64 	%rd78, %rd2, %rd77;
	st.global.f32 	[%rd78+128], %f374;
	fma.rn.f32 	%f378, %f374, %f374, %f142;
	add.s32 	%r240, %r240, 64;
$L__BB0_112:
	and.b32  	%r181, %r37, 32;
	setp.ne.s32 	%p66, %r181, 0;
	@%p66 bra 	$L__BB0_116;
	add.s32 	%r61, %r240, %r1;
	setp.ge.s32 	%p67, %r61, %r114;
	mov.f32 	%f377, 0f00000000;
	@%p67 bra 	$L__BB0_115;
	add.s32 	%r182, %r61, %r35;
	mul.wide.s32 	%rd79, %r182, 4;
	add.s64 	%rd80, %rd1, %rd79;
	ld.global.f32 	%f263, [%rd80];
	sub.f32 	%f377, %f263, %f98;
$L__BB0_115:
	add.s32 	%r183, %r61, %r36;
	mul.wide.u32 	%rd81, %r183, 4;
	add.s64 	%rd82, %rd2, %rd81;
	st.global.f32 	[%rd82], %f377;
	fma.rn.f32 	%f378, %f377, %f377, %f378;
$L__BB0_116:
	setp.lt.s32 	%p68, %r115, 1;
	bar.sync 	0;
	mov.b32 	%r184, %f378;
	shfl.sync.bfly.b32	%r185|%p69, %r184, 1, 31, -1;
	mov.b32 	%f264, %r185;
	add.f32 	%f265, %f378, %f264;
	mov.b32 	%r186, %f265;
	shfl.sync.bfly.b32	%r187|%p70, %r186, 2, 31, -1;
	mov.b32 	%f266, %r187;
	add.f32 	%f267, %f265, %f266;
	mov.b32 	%r188, %f267;
	shfl.sync.bfly.b32	%r189|%p71, %r188, 4, 31, -1;
	mov.b32 	%f268, %r189;
	add.f32 	%f269, %f267, %f268;
	mov.b32 	%r190, %f269;
	shfl.sync.bfly.b32	%r191|%p72, %r190, 8, 31, -1;
	mov.b32 	%f270, %r191;
	add.f32 	%f271, %f269, %f270;
	mov.b32 	%r192, %f271;
	shfl.sync.bfly.b32	%r193|%p73, %r192, 16, 31, -1;
	mov.b32 	%f272, %r193;
	add.f32 	%f152, %f271, %f272;
	@%p68 bra 	$L__BB0_159;
	mul.lo.s32 	%r62, %r115, %r2;
	add.s32 	%r63, %r115, -1;
	shr.u32 	%r195, %r63, 5;
	add.s32 	%r64, %r195, 1;
	setp.lt.u32 	%p74, %r115, 225;
	mov.b32 	%r255, 0;
	@%p74 bra 	$L__BB0_137;
	and.b32  	%r197, %r64, 268435448;
	neg.s32 	%r252, %r197;
	mad.lo.s32 	%r251, %r1, %r116, %r2;
	shl.b32 	%r67, %r116, 8;
	add.s32 	%r249, %r1, %r62;
	cvt.u64.u32 	%rd83, %r1;
	cvt.u64.u32 	%rd84, %r62;
	add.s64 	%rd85, %rd83, %rd84;
	shl.b64 	%rd86, %rd85, 2;
	add.s64 	%rd87, %rd86, %rd2;
	add.s64 	%rd165, %rd87, 512;
	add.s32 	%r198, %r1, 224;
	mad.lo.s32 	%r248, %r116, %r198, %r2;
	add.s32 	%r199, %r1, 32;
	mad.lo.s32 	%r247, %r116, %r199, %r2;
	add.s32 	%r200, %r1, 64;
	mad.lo.s32 	%r246, %r116, %r200, %r2;
	add.s32 	%r201, %r1, 96;
	mad.lo.s32 	%r245, %r116, %r201, %r2;
	add.s32 	%r202, %r1, 128;
	mad.lo.s32 	%r244, %r116, %r202, %r2;
	add.s32 	%r203, %r1, 160;
	mad.lo.s32 	%r243, %r116, %r203, %r2;
	add.s32 	%r204, %r1, 192;
	mad.lo.s32 	%r242, %r116, %r204, %r2;
	mov.b32 	%r253, 128;
	sqrt.rn.f32 	%f275, %f152;
	mov.u32 	%r250, %r1;
$L__BB0_119:
	.pragma "nounroll";
	setp.ge.s32 	%p75, %r250, %r114;
	mul.wide.u32 	%rd88, %r249, 4;
	add.s64 	%rd17, %rd2, %rd88;
	mov.f32 	%f379, 0f00000000;
	@%p75 bra 	$L__BB0_121;
	ld.global.f32 	%f274, [%rd17];
	div.rn.f32 	%f379, %f274, %f275;
$L__BB0_121:
	st.global.f32 	[%rd17], %f379;
	cvt.s64.s32 	%rd89, %r251;
	add.s64 	%rd90, %rd89, %rd3;
	shl.b64 	%rd91, %rd90, 2;
	add.s64 	%rd92, %rd2, %rd91;
	st.global.f32 	[%rd92], %f379;
	add.s32 	%r205, %r250, 32;
	setp.ge.s32 	%p76, %r205, %r114;
	mov.f32 	%f380, 0f00000000;
	@%p76 bra 	$L__BB0_123;
	ld.global.f32 	%f277, [%rd165+-384];
	div.rn.f32 	%f380, %f277, %f275;
$L__BB0_123:
	st.global.f32 	[%rd165+-384], %f380;
	cvt.s64.s32 	%rd93, %r247;
	add.s64 	%rd94, %rd93, %rd3;
	shl.b64 	%rd95, %rd94, 2;
	add.s64 	%rd96, %rd2, %rd95;
	st.global.f32 	[%rd96], %f380;
	add.s32 	%r206, %r250, 64;
	setp.ge.s32 	%p77, %r206, %r114;
	mov.f32 	%f381, 0f00000000;
	@%p77 bra 	$L__BB0_125;
	ld.global.f32 	%f280, [%rd165+-256];
	div.rn.f32 	%f381, %f280, %f275;
$L__BB0_125:
	st.global.f32 	[%rd165+-256], %f381;
	cvt.s64.s32 	%rd97, %r246;
	add.s64 	%rd98, %rd97, %rd3;
	shl.b64 	%rd99, %rd98, 2;
	add.s64 	%rd100, %rd2, %rd99;
	st.global.f32 	[%rd100], %f381;
	add.s32 	%r207, %r250, 96;
	setp.ge.s32 	%p78, %r207, %r114;
	mov.f32 	%f382, 0f00000000;
	@%p78 bra 	$L__BB0_127;
	ld.global.f32 	%f283, [%rd165+-128];
	div.rn.f32 	%f382, %f283, %f275;
$L__BB0_127:
	st.global.f32 	[%rd165+-128], %f382;
	cvt.s64.s32 	%rd101, %r245;
	add.s64 	%rd102, %rd101, %rd3;
	shl.b64 	%rd103, %rd102, 2;
	add.s64 	%rd104, %rd2, %rd103;
	st.global.f32 	[%rd104], %f382;
	add.s32 	%r208, %r250, 128;
	setp.ge.s32 	%p79, %r208, %r114;
	mov.f32 	%f383, 0f00000000;
	@%p79 bra 	$L__BB0_129;
	ld.global.f32 	%f286, [%rd165];
	div.rn.f32 	%f383, %f286, %f275;
$L__BB0_129:
	st.global.f32 	[%rd165], %f383;
	cvt.s64.s32 	%rd105, %r244;
	add.s64 	%rd106, %rd105, %rd3;
	shl.b64 	%rd107, %rd106, 2;
	add.s64 	%rd108, %rd2, %rd107;
	st.global.f32 	[%rd108], %f383;
	add.s32 	%r209, %r250, 160;
	setp.ge.s32 	%p80, %r209, %r114;
	mov.f32 	%f384, 0f00000000;
	@%p80 bra 	$L__BB0_131;
	ld.global.f32 	%f289, [%rd165+128];
	div.rn.f32 	%f384, %f289, %f275;
$L__BB0_131:
	st.global.f32 	[%rd165+128], %f384;
	cvt.s64.s32 	%rd109, %r243;
	add.s64 	%rd110, %rd109, %rd3;
	shl.b64 	%rd111, %rd110, 2;
	add.s64 	%rd112, %rd2, %rd111;
	st.global.f32 	[%rd112], %f384;
	add.s32 	%r210, %r250, 192;
	setp.ge.s32 	%p81, %r210, %r114;
	mov.f32 	%f385, 0f00000000;
	@%p81 bra 	$L__BB0_133;
	ld.global.f32 	%f292, [%rd165+256];
	div.rn.f32 	%f385, %f292, %f275;
$L__BB0_133:
	st.global.f32 	[%rd165+256], %f385;
	cvt.s64.s32 	%rd113, %r242;
	add.s64 	%rd114, %rd113, %rd3;
	shl.b64 	%rd115, %rd114, 2;
	add.s64 	%rd116, %rd2, %rd115;
	st.global.f32 	[%rd116], %f385;
	add.s32 	%r211, %r250, 224;
	setp.ge.s32 	%p82, %r211, %r114;
	mov.f32 	%f386, 0f00000000;
	@%p82 bra 	$L__BB0_135;
	ld.global.f32 	%f295, [%rd165+384];
	div.rn.f32 	%f386, %f295, %f275;
$L__BB0_135:
	st.global.f32 	[%rd165+384], %f386;
	cvt.s64.s32 	%rd117, %r248;
	add.s64 	%rd118, %rd117, %rd3;
	shl.b64 	%rd119, %rd118, 2;
	add.s64 	%rd120, %rd2, %rd119;
	st.global.f32 	[%rd120], %f386;
	add.s32 	%r253, %r253, 256;
	add.s32 	%r252, %r252, 8;
	add.s32 	%r251, %r251, %r67;
	add.s32 	%r250, %r250, 256;
	add.s32 	%r249, %r249, 256;
	add.s64 	%rd165, %rd165, 1024;
	add.s32 	%r248, %r248, %r67;
	add.s32 	%r247, %r247, %r67;
	add.s32 	%r246, %r246, %r67;
	add.s32 	%r245, %r245, %r67;
	add.s32 	%r244, %r244, %r67;
	add.s32 	%r243, %r243, %r67;
	add.s32 	%r242, %r242, %r67;
	setp.ne.s32 	%p83, %r252, 0;
	@%p83 bra 	$L__BB0_119;
	add.s32 	%r255, %r253, -128;
$L__BB0_137:
	and.b32  	%r102, %r64, 7;
	setp.eq.s32 	%p84, %r102, 0;
	@%p84 bra 	$L__BB0_159;
	setp.lt.u32 	%p85, %r102, 4;
	@%p85 bra 	$L__BB0_148;
	add.s32 	%r103, %r255, %r1;
	setp.ge.s32 	%p86, %r103, %r114;
	add.s32 	%r212, %r103, %r62;
	mul.wide.u32 	%rd121, %r212, 4;
	add.s64 	%rd19, %rd2, %rd121;
	mov.f32 	%f387, 0f00000000;
	@%p86 bra 	$L__BB0_141;
	ld.global.f32 	%f298, [%rd19];
	sqrt.rn.f32 	%f299, %f152;
	div.rn.f32 	%f387, %f298, %f299;
$L__BB0_141:
	st.global.f32 	[%rd19], %f387;
	mad.lo.s32 	%r213, %r103, %r116, %r2;
	cvt.s64.s32 	%rd122, %r213;
	add.s64 	%rd123, %rd122, %rd3;
	shl.b64 	%rd124, %rd123, 2;
	add.s64 	%rd125, %rd2, %rd124;
	st.global.f32 	[%rd125], %f387;
	add.s32 	%r104, %r103, 32;
	setp.ge.s32 	%p87, %r104, %r114;
	cvt.u64.u32 	%rd126, %r1;
	cvt.u64.u32 	%rd127, %r255;
	cvt.u64.u32 	%rd128, %r62;
	add.s64 	%rd129, %rd127, %rd126;
	add.s64 	%rd130, %rd129, %rd128;
	shl.b64 	%rd131, %rd130, 2;
	add.s64 	%rd20, %rd2, %rd131;
	mov.f32 	%f388, 0f00000000;
	@%p87 bra 	$L__BB0_143;
	ld.global.f32 	%f301, [%rd20+128];
	sqrt.rn.f32 	%f302, %f152;
	div.rn.f32 	%f388, %f301, %f302;
$L__BB0_143:
	st.global.f32 	[%rd20+128], %f388;
	mad.lo.s32 	%r214, %r104, %r116, %r2;
	cvt.s64.s32 	%rd132, %r214;
	add.s64 	%rd133, %rd132, %rd3;
	shl.b64 	%rd134, %rd133, 2;
	add.s64 	%rd135, %rd2, %rd134;
	st.global.f32 	[%rd135], %f388;
	add.s32 	%r105, %r103, 64;
	setp.ge.s32 	%p88, %r105, %r114;
	mov.f32 	%f389, 0f00000000;
	@%p88 bra 	$L__BB0_145;
	ld.global.f32 	%f304, [%rd20+256];
	sqrt.rn.f32 	%f305, %f152;
	div.rn.f32 	%f389, %f304, %f305;
$L__BB0_145:
	st.global.f32 	[%rd20+256], %f389;
	mad.lo.s32 	%r215, %r105, %r116, %r2;
	cvt.s64.s32 	%rd136, %r215;
	add.s64 	%rd137, %rd136, %rd3;
	shl.b64 	%rd138, %rd137, 2;
	add.s64 	%rd139, %rd2, %rd138;
	st.global.f32 	[%rd139], %f389;
	add.s32 	%r106, %r103, 96;
	setp.ge.s32 	%p89, %r106, %r114;
	mov.f32 	%f390, 0f00000000;
	@%p89 bra 	$L__BB0_147;
	ld.global.f32 	%f307, [%rd20+384];
	sqrt.rn.f32 	%f308, %f152;
	div.rn.f32 	%f390, %f307, %f308;
$L__BB0_147:
	st.global.f32 	[%rd20+384], %f390;
	mad.lo.s32 	%r216, %r106, %r116, %r2;
	cvt.s64.s32 	%rd140, %r216;
	add.s64 	%rd141, %rd140, %rd3;
	shl.b64 	%rd142, %rd141, 2;
	add.s64 	%rd143, %rd2, %rd142;
	st.global.f32 	[%rd143], %f390;
	add.s32 	%r255, %r255, 128;
$L__BB0_148:
	and.b32  	%r217, %r64, 3;
	setp.eq.s32 	%p90, %r217, 0;
	@%p90 bra 	$L__BB0_159;
	setp.eq.s32 	%p91, %r217, 1;
	@%p91 bra 	$L__BB0_155;
	add.s32 	%r109, %r255, %r1;
	setp.ge.s32 	%p92, %r109, %r114;
	add.s32 	%r218, %r109, %r62;
	mul.wide.u32 	%rd144, %r218, 4;
	add.s64 	%rd21, %rd2, %rd144;
	mov.f32 	%f391, 0f00000000;
	@%p92 bra 	$L__BB0_152;
	ld.global.f32 	%f310, [%rd21];
	sqrt.rn.f32 	%f311, %f152;
	div.rn.f32 	%f391, %f310, %f311;
$L__BB0_152:
	st.global.f32 	[%rd21], %f391;
	mad.lo.s32 	%r219, %r109, %r116, %r2;
	cvt.s64.s32 	%rd145, %r219;
	add.s64 	%rd146, %rd145, %rd3;
	shl.b64 	%rd147, %rd146, 2;
	add.s64 	%rd148, %rd2, %rd147;
	st.global.f32 	[%rd148], %f391;
	add.s32 	%r110, %r109, 32;
	setp.ge.s32 	%p93, %r110, %r114;
	cvt.u64.u32 	%rd149, %r1;
	cvt.u64.u32 	%rd150, %r255;
	cvt.u64.u32 	%rd151, %r62;
	add.s64 	%rd152, %rd150, %rd149;
	add.s64 	%rd153, %rd152, %rd151;
	shl.b64 	%rd154, %rd153, 2;
	add.s64 	%rd22, %rd2, %rd154;
	mov.f32 	%f392, 0f00000000;
	@%p93 bra 	$L__BB0_154;
	ld.global.f32 	%f313, [%rd22+128];
	sqrt.rn.f32 	%f314, %f152;
	div.rn.f32 	%f392, %f313, %f314;
$L__BB0_154:
	st.global.f32 	[%rd22+128], %f392;
	mad.lo.s32 	%r220, %r110, %r116, %r2;
	cvt.s64.s32 	%rd155, %r220;
	add.s64 	%rd156, %rd155, %rd3;
	shl.b64 	%rd157, %rd156, 2;
	add.s64 	%rd158, %rd2, %rd157;
	st.global.f32 	[%rd158], %f392;
	add.s32 	%r255, %r255, 64;
$L__BB0_155:
	and.b32  	%r221, %r63, 32;
	setp.ne.s32 	%p94, %r221, 0;
	@%p94 bra 	$L__BB0_159;
	add.s32 	%r113, %r255, %r1;
	setp.ge.s32 	%p95, %r113, %r114;
	add.s32 	%r222, %r113, %r62;
	mul.wide.u32 	%rd159, %r222, 4;
	add.s64 	%rd23, %rd2, %rd159;
	mov.f32 	%f393, 0f00000000;
	@%p95 bra 	$L__BB0_158;
	ld.global.f32 	%f316, [%rd23];
	sqrt.rn.f32 	%f317, %f152;
	div.rn.f32 	%f393, %f316, %f317;
$L__BB0_158:
	st.global.f32 	[%rd23], %f393;
	mad.lo.s32 	%r223, %r113, %r116, %r2;
	cvt.s64.s32 	%rd160, %r223;
	add.s64 	%rd161, %rd160, %rd3;
	shl.b64 	%rd162, %rd161, 2;
	add.s64 	%rd163, %rd2, %rd162;
	st.global.f32 	[%rd163], %f393;
$L__BB0_159:
	ret;

}
	// .globl	_Z10kernel_dotPKfPfiiii
.visible .entry _Z10kernel_dotPKfPfiiii(
	.param .u64 .ptr .align 1 _Z10kernel_dotPKfPfiiii_param_0,
	.param .u64 .ptr .align 1 _Z10kernel_dotPKfPfiiii_param_1,
	.param .u32 _Z10kernel_dotPKfPfiiii_param_2,
	.param .u32 _Z10kernel_dotPKfPfiiii_param_3,
	.param .u32 _Z10kernel_dotPKfPfiiii_param_4,
	.param .u32 _Z10kernel_dotPKfPfiiii_param_5
)
{
	.reg .pred 	%p<71>;
	.reg .b32 	%r<201>;
	.reg .b32 	%f<339>;
	.reg .b64 	%rd<70>;

	ld.param.u32 	%r40, [_Z10kernel_dotPKfPfiiii_param_2];
	ld.param.u32 	%r42, [_Z10kernel_dotPKfPfiiii_param_4];
	mov.u32 	%r1, %ctaid.x;
	mov.u32 	%r2, %ctaid.y;
	mov.u32 	%r3, %tid.x;
	mov.u32 	%r4, %tid.y;
	setp.lt.u32 	%p1, %r1, %r2;
	mov.u32 	%r44, %ntid.x;
	mad.lo.s32 	%r45, %r1, %r44, %r3;
	setp.gt.u32 	%p2, %r45, %r42;
	or.pred  	%p3, %p1, %p2;
	@%p3 bra 	$L__BB1_133;
	ld.param.u32 	%r132, [_Z10kernel_dotPKfPfiiii_param_4];
	mov.u32 	%r46, %ntid.y;
	mad.lo.s32 	%r47, %r2, %r46, %r4;
	setp.gt.u32 	%p4, %r47, %r132;
	@%p4 bra 	$L__BB1_133;
	setp.lt.s32 	%p5, %r40, 1;
	mov.f32 	%f275, 0f00000000;
	mov.f32 	%f276, %f275;
	mov.f32 	%f277, %f275;
	mov.f32 	%f278, %f275;
	mov.f32 	%f279, %f275;
	mov.f32 	%f280, %f275;
	mov.f32 	%f281, %f275;
	mov.f32 	%f282, %f275;
	mov.f32 	%f283, %f275;
	mov.f32 	%f284, %f275;
	mov.f32 	%f285, %f275;
	mov.f32 	%f286, %f275;
	mov.f32 	%f287, %f275;
	mov.f32 	%f288, %f275;
	mov.f32 	%f289, %f275;
	mov.f32 	%f290, %f275;
	mov.f32 	%f291, %f275;
	mov.f32 	%f292, %f275;
	mov.f32 	%f293, %f275;
	mov.f32 	%f294, %f275;
	mov.f32 	%f295, %f275;
	mov.f32 	%f296, %f275;
	mov.f32 	%f297, %f275;
	mov.f32 	%f298, %f275;
	mov.f32 	%f299, %f275;
	mov.f32 	%f300, %f275;
	mov.f32 	%f301, %f275;
	mov.f32 	%f302, %f275;
	mov.f32 	%f303, %f275;
	mov.f32 	%f304, %f275;
	mov.f32 	%f305, %f275;
	mov.f32 	%f306, %f275;
	mov.f32 	%f307, %f275;
	mov.f32 	%f308, %f275;
	mov.f32 	%f309, %f275;
	mov.f32 	%f310, %f275;
	mov.f32 	%f311, %f275;
	mov.f32 	%f312, %f275;
	mov.f32 	%f313, %f275;
	mov.f32 	%f314, %f275;
	mov.f32 	%f315, %f275;
	mov.f32 	%f316, %f275;
	mov.f32 	%f317, %f275;
	mov.f32 	%f318, %f275;
	mov.f32 	%f319, %f275;
	mov.f32 	%f320, %f275;
	mov.f32 	%f321, %f275;
	mov.f32 	%f322, %f275;
	mov.f32 	%f323, %f275;
	mov.f32 	%f324, %f275;
	mov.f32 	%f325, %f275;
	mov.f32 	%f326, %f275;
	mov.f32 	%f327, %f275;
	mov.f32 	%f328, %f275;
	mov.f32 	%f329, %f275;
	mov.f32 	%f330, %f275;
	mov.f32 	%f331, %f275;
	mov.f32 	%f332, %f275;
	mov.f32 	%f333, %f275;
	mov.f32 	%f334, %f275;
	mov.f32 	%f335, %f275;
	mov.f32 	%f336, %f275;
	mov.f32 	%f337, %f275;
	mov.f32 	%f338, %f275;
	@%p5 bra 	$L__BB1_5;
	shl.b32 	%r48, %r1, 6;
	shl.b32 	%r49, %r2, 6;
	add.s32 	%r200, %r4, %r49;
	add.s32 	%r199, %r3, %r48;
	neg.s32 	%r198, %r40;
	mov.f32 	%f275, 0f00000000;
$L__BB1_4:
	ld.param.u32 	%r197, [_Z10kernel_dotPKfPfiiii_param_5];
	ld.param.u32 	%r131, [_Z10kernel_dotPKfPfiiii_param_3];
	ld.param.u64 	%rd64, [_Z10kernel_dotPKfPfiiii_param_0];
	cvta.to.global.u64 	%rd13, %rd64;
	mul.lo.s32 	%r50, %r197, %r131;
	mul.wide.s32 	%rd14, %r50, 4;
	add.s64 	%rd15, %rd13, %rd14;
	mul.wide.s32 	%rd16, %r199, 4;
	add.s64 	%rd17, %rd15, %rd16;
	ld.global.f32 	%f195, [%rd17];
	mul.wide.s32 	%rd18, %r200, 4;
	add.s64 	%rd19, %rd15, %rd18;
	ld.global.f32 	%f196, [%rd19];
	ld.global.f32 	%f197, [%rd17+32];
	ld.global.f32 	%f198, [%rd19+32];
	ld.global.f32 	%f199, [%rd17+64];
	ld.global.f32 	%f200, [%rd19+64];
	ld.global.f32 	%f201, [%rd17+96];
	ld.global.f32 	%f202, [%rd19+96];
	ld.global.f32 	%f203, [%rd17+128];
	ld.global.f32 	%f204, [%rd19+128];
	ld.global.f32 	%f205, [%rd17+160];
	ld.global.f32 	%f206, [%rd19+160];
	ld.global.f32 	%f207, [%rd17+192];
	ld.global.f32 	%f208, [%rd19+192];
	ld.global.f32 	%f209, [%rd17+224];
	ld.global.f32 	%f210, [%rd19+224];
	fma.rn.f32 	%f322, %f195, %f196, %f322;
	fma.rn.f32 	%f321, %f197, %f196, %f321;
	fma.rn.f32 	%f320, %f199, %f196, %f320;
	fma.rn.f32 	%f319, %f201, %f196, %f319;
	fma.rn.f32 	%f318, %f203, %f196, %f318;
	fma.rn.f32 	%f317, %f205, %f196, %f317;
	fma.rn.f32 	%f316, %f207, %f196, %f316;
	fma.rn.f32 	%f315, %f209, %f196, %f315;
	fma.rn.f32 	%f314, %f195, %f198, %f314;
	fma.rn.f32 	%f313, %f197, %f198, %f313;
	fma.rn.f32 	%f312, %f199, %f198, %f312;
	fma.rn.f32 	%f311, %f201, %f198, %f311;
	fma.rn.f32 	%f310, %f203, %f198, %f310;
	fma.rn.f32 	%f309, %f205, %f198, %f309;
	fma.rn.f32 	%f308, %f207, %f198, %f308;
	fma.rn.f32 	%f307, %f209, %f198, %f307;
	fma.rn.f32 	%f306, %f195, %f200, %f306;
	fma.rn.f32 	%f305, %f197, %f200, %f305;
	fma.rn.f32 	%f304, %f199, %f200, %f304;
	fma.rn.f32 	%f303, %f201, %f200, %f303;
	fma.rn.f32 	%f302, %f203, %f200, %f302;
	fma.rn.f32 	%f301, %f205, %f200, %f301;
	fma.rn.f32 	%f300, %f207, %f200, %f300;
	fma.rn.f32 	%f299, %f209, %f200, %f299;
	fma.rn.f32 	%f298, %f195, %f202, %f298;
	fma.rn.f32 	%f297, %f197, %f202, %f297;
	fma.rn.f32 	%f296, %f199, %f202, %f296;
	fma.rn.f32 	%f295, %f201, %f202, %f295;
	fma.rn.f32 	%f294, %f203, %f202, %f294;
	fma.rn.f32 	%f293, %f205, %f202, %f293;
	fma.rn.f32 	%f292, %f207, %f202, %f292;
	fma.rn.f32 	%f291, %f209, %f202, %f291;
	fma.rn.f32 	%f290, %f195, %f204, %f290;
	fma.rn.f32 	%f289, %f197, %f204, %f289;
	fma.rn.f32 	%f288, %f199, %f204, %f288;
	fma.rn.f32 	%f287, %f201, %f204, %f287;
	fma.rn.f32 	%f286, %f203, %f204, %f286;
	fma.rn.f32 	%f285, %f205, %f204, %f285;
	fma.rn.f32 	%f284, %f207, %f204, %f284;
	fma.rn.f32 	%f283, %f209, %f204, %f283;
	fma.rn.f32 	%f282, %f195, %f206, %f282;
	fma.rn.f32 	%f281, %f197, %f206, %f281;
	fma.rn.f32 	%f280, %f199, %f206, %f280;
	fma.rn.f32 	%f279, %f201, %f206, %f279;
	fma.rn.f32 	%f278, %f203, %f206, %f278;
	fma.rn.f32 	%f277, %f205, %f206, %f277;
	fma.rn.f32 	%f276, %f207, %f206, %f276;
	fma.rn.f32 	%f275, %f209, %f206, %f275;
	fma.rn.f32 	%f323, %f195, %f208, %f323;
	fma.rn.f32 	%f324, %f197, %f208, %f324;
	fma.rn.f32 	%f325, %f199, %f208, %f325;
	fma.rn.f32 	%f326, %f201, %f208, %f326;
	fma.rn.f32 	%f327, %f203, %f208, %f327;
	fma.rn.f32 	%f328, %f205, %f208, %f328;
	fma.rn.f32 	%f329, %f207, %f208, %f329;
	fma.rn.f32 	%f330, %f209, %f208, %f330;
	fma.rn.f32 	%f331, %f195, %f210, %f331;
	fma.rn.f32 	%f332, %f197, %f210, %f332;
	fma.rn.f32 	%f333, %f199, %f210, %f333;
	fma.rn.f32 	%f334, %f201, %f210, %f334;
	fma.rn.f32 	%f335, %f203, %f210, %f335;
	fma.rn.f32 	%f336, %f205, %f210, %f336;
	fma.rn.f32 	%f337, %f207, %f210, %f337;
	fma.rn.f32 	%f338, %f209, %f210, %f338;
	add.s32 	%r200, %r200, %r197;
	add.s32 	%r199, %r199, %r197;
	add.s32 	%r198, %r198, 1;
	setp.ne.s32 	%p6, %r198, 0;
	@%p6 bra 	$L__BB1_4;
$L__BB1_5:
	ld.param.u32 	%r133, [_Z10kernel_dotPKfPfiiii_param_4];
	mov.u32 	%r51, %ctaid.y;
	shl.b32 	%r52, %r51, 6;
	mov.u32 	%r53, %tid.y;
	add.s32 	%r54, %r52, %r53;
	mov.u32 	%r55, %ctaid.x;
	shl.b32 	%r56, %r55, 6;
	mov.u32 	%r57, %tid.x;
	add.s32 	%r15, %r56, %r57;
	mul.lo.s32 	%r16, %r54, %r133;
	max.s32 	%r58, %r15, %r54;
	setp.ge.s32 	%p7, %r58, %r133;
	@%p7 bra 	$L__BB1_7;
	ld.param.u64 	%rd65, [_Z10kernel_dotPKfPfiiii_param_1];
	add.s32 	%r59, %r15, %r16;
	cvta.to.global.u64 	%rd20, %rd65;
	mul.wide.u32 	%rd21, %r59, 4;
	add.s64 	%rd22, %rd20, %rd21;
	st.global.f32 	[%rd22], %f322;
$L__BB1_7:
	ld.param.u32 	%r134, [_Z10kernel_dotPKfPfiiii_param_4];
	ld.param.u64 	%rd66, [_Z10kernel_dotPKfPfiiii_param_1];
	add.s32 	%r17, %r15, 8;
	max.s32 	%r60, %r17, %r54;
	setp.ge.s32 	%p8, %r60, %r134;
	cvt.u64.u32 	%rd23, %r16;
	cvt.u64.u32 	%rd1, %r15;
	add.s64 	%rd24, %rd1, %rd23;
	cvta.to.global.u64 	%rd25, %rd66;
	shl.b64 	%rd26, %rd24, 2;
	add.s64 	%rd2, %rd25, %rd26;
	@%p8 bra 	$L__BB1_9;
	st.global.f32 	[%rd2+32], %f321;
$L__BB1_9:
	ld.param.u32 	%r135, [_Z10kernel_dotPKfPfiiii_param_4];
	add.s32 	%r18, %r15, 16;
	max.s32 	%r61, %r18, %r54;
	setp.ge.s32 	%p9, %r61, %r135;
	@%p9 bra 	$L__BB1_11;
	st.global.f32 	[%rd2+64], %f320;
$L__BB1_11:
	ld.param.u32 	%r136, [_Z10kernel_dotPKfPfiiii_param_4];
	add.s32 	%r19, %r15, 24;
	max.s32 	%r62, %r19, %r54;
	setp.ge.s32 	%p10, %r62, %r136;
	@%p10 bra 	$L__BB1_13;
	st.global.f32 	[%rd2+96], %f319;
$L__BB1_13:
	ld.param.u32 	%r137, [_Z10kernel_dotPKfPfiiii_param_4];
	add.s32 	%r20, %r15, 32;
	max.s32 	%r63, %r20, %r54;
	setp.ge.s32 	%p11, %r63, %r137;
	@%p11 bra 	$L__BB1_15;
	st.global.f32 	[%rd2+128], %f318;
$L__BB1_15:
	ld.param.u32 	%r138, [_Z10kernel_dotPKfPfiiii_param_4];
	add.s32 	%r21, %r15, 40;
	max.s32 	%r64, %r21, %r54;
	setp.ge.s32 	%p12, %r64, %r138;
	@%p12 bra 	$L__BB1_17;
	st.global.f32 	[%rd2+160], %f317;
$L__BB1_17:
	ld.param.u32 	%r139, [_Z10kernel_dotPKfPfiiii_param_4];
	add.s32 	%r22, %r15, 48;
	max.s32 	%r65, %r22, %r54;
	setp.ge.s32 	%p13, %r65, %r139;
	@%p13 bra 	$L__BB1_19;
	st.global.f32 	[%rd2+192], %f316;
$L__BB1_19:
	ld.param.u32 	%r140, [_Z10kernel_dotPKfPfiiii_param_4];
	add.s32 	%r23, %r15, 56;
	max.s32 	%r66, %r23, %r54;
	setp.ge.s32 	%p14, %r66, %r140;
	@%p14 bra 	$L__BB1_21;
	st.global.f32 	[%rd2+224], %f315;
$L__BB1_21:
	ld.param.u32 	%r141, [_Z10kernel_dotPKfPfiiii_param_4];
	add.s32 	%r24, %r54, 8;
	shl.b32 	%r25, %r141, 3;
	add.s32 	%r26, %r16, %r25;
	max.s32 	%r67, %r15, %r24;
	setp.ge.s32 	%p15, %r67, %r141;
	@%p15 bra 	$L__BB1_23;
	ld.param.u64 	%rd67, [_Z10kernel_dotPKfPfiiii_param_1];
	add.s32 	%r68, %r15, %r26;
	cvta.to.global.u64 	%rd27, %rd67;
	mul.wide.u32 	%rd28, %r68, 4;
	add.s64 	%rd29, %rd27, %rd28;
	st.global.f32 	[%rd29], %f314;
$L__BB1_23:
	ld.param.u32 	%r142, [_Z10kernel_dotPKfPfiiii_param_4];
	ld.param.u64 	%rd68, [_Z10kernel_dotPKfPfiiii_param_1];
	max.s32 	%r69, %r17, %r24;
	setp.ge.s32 	%p16, %r69, %r142;
	cvt.u64.u32 	%rd30, %r26;
	add.s64 	%rd31, %rd1, %rd30;
	cvta.to.global.u64 	%rd32, %rd68;
	shl.b64 	%rd33, %rd31, 2;
	add.s64 	%rd3, %rd32, %rd33;
	@%p16 bra 	$L__BB1_25;
	st.global.f32 	[%rd3+32], %f313;
$L__BB1_25:
	ld.param.u32 	%r143, [_Z10kernel_dotPKfPfiiii_param_4];
	max.s32 	%r70, %r18, %r24;
	setp.ge.s32 	%p17, %r70, %r143;
	@%p17 bra 	$L__BB1_27;
	st.global.f32 	[%rd3+64], %f312;
$L__BB1_27:
	ld.param.u32 	%r144, [_Z10kernel_dotPKfPfiiii_param_4];
	max.s32 	%r71, %r19, %r24;
	setp.ge.s32 	%p18, %r71, %r144;
	@%p18 bra 	$L__BB1_29;
	st.global.f32 	[%rd3+96], %f311;
$L__BB1_29:
	ld.param.u32 	%r145, [_Z10kernel_dotPKfPfiiii_param_4];
	max.s32 	%r72, %r20, %r24;
	setp.ge.s32 	%p19, %r72, %r145;
	@%p19 bra 	$L__BB1_31;
	st.global.f32 	[%rd3+128], %f310;
$L__BB1_31:
	ld.param.u32 	%r146, [_Z10kernel_dotPKfPfiiii_param_4];
	max.s32 	%r73, %r21, %r24;
	setp.ge.s32 	%p20, %r73, %r146;
	@%p20 bra 	$L__BB1_33;
	st.global.f32 	[%rd3+160], %f309;
$L__BB1_33:
	ld.param.u32 	%r147, [_Z10kernel_dotPKfPfiiii_param_4];
	max.s32 	%r74, %r22, %r24;
	setp.ge.s32 	%p21, %r74, %r147;
	@%p21 bra 	$L__BB1_35;
	st.global.f32 	[%rd3+192], %f308;
$L__BB1_35:
	ld.param.u32 	%r148, [_Z10kernel_dotPKfPfiiii_param_4];
	max.s32 	%r75, %r23, %r24;
	setp.ge.s32 	%p22, %r75, %r148;
	@%p22 bra 	$L__BB1_37;
	st.global.f32 	[%rd3+224], %f307;
$L__BB1_37:
	ld.param.u32 	%r149, [_Z10kernel_dotPKfPfiiii_param_4];
	ld.param.u64 	%rd69, [_Z10kernel_dotPKfPfiiii_param_1];
	cvta.to.global.u64 	%rd4, %rd69;
	add.s32 	%r27, %r54, 16;
	shl.b32 	%r28, %r149, 4;
	add.s32 	%r29, %r28, %r16;
	max.s32 	%r76, %r15, %r27;
	setp.ge.s32 	%p23, %r76, %r149;
	@%p23 bra 	$L__BB1_39;
	add.s32 	%r77, %r15, %r29;
	mul.wide.u32 	%rd34, %r77, 4;
	add.s64 	%rd35, %rd4, %rd34;
	st.global.f32 	[%rd35], %f306;
$L__BB1_39:
	ld.param.u32 	%r150, [_Z10kernel_dotPKfPfiiii_param_4];
	max.s32 	%r78, %r17, %r27;
	setp.ge.s32 	%p24, %r78, %r150;
	cvt.u64.u32 	%rd36, %r29;
	add.s64 	%rd37, %rd1, %rd36;
	shl.b64 	%rd38, %rd37, 2;
	add.s64 	%rd5, %rd4, %rd38;
	@%p24 bra 	$L__BB1_41;
	st.global.f32 	[%rd5+32], %f305;
$L__BB1_41:
	ld.param.u32 	%r151, [_Z10kernel_dotPKfPfiiii_param_4];
	max.s32 	%r79, %r18, %r27;
	setp.ge.s32 	%p25, %r79, %r151;
	@%p25 bra 	$L__BB1_43;
	st.global.f32 	[%rd5+64], %f304;
$L__BB1_43:
	ld.param.u32 	%r152, [_Z10kernel_dotPKfPfiiii_param_4];
	max.s32 	%r80, %r19, %r27;
	setp.ge.s32 	%p26, %r80, %r152;
	@%p26 bra 	$L__BB1_45;
	st.global.f32 	[%rd5+96], %f303;
$L__BB1_45:
	ld.param.u32 	%r153, [_Z10kernel_dotPKfPfiiii_param_4];
	max.s32 	%r81, %r20, %r27;
	setp.ge.s32 	%p27, %r81, %r153;
	@%p27 bra 	$L__BB1_47;
	st.global.f32 	[%rd5+128], %f302;
$L__BB1_47:
	ld.param.u32 	%r154, [_Z10kernel_dotPKfPfiiii_param_4];
	max.s32 	%r82, %r21, %r27;
	setp.ge.s32 	%p28, %r82, %r154;
	@%p28 bra 	$L__BB1_49;
	st.global.f32 	[%rd5+160], %f301;
$L__BB1_49:
	ld.param.u32 	%r155, [_Z10kernel_dotPKfPfiiii_param_4];
	max.s32 	%r83, %r22, %r27;
	setp.ge.s32 	%p29, %r83, %r155;
	@%p29 bra 	$L__BB1_51;
	st.global.f32 	[%rd5+192], %f300;
$L__BB1_51:
	ld.param.u32 	%r156, [_Z10kernel_dotPKfPfiiii_param_4];
	max.s32 	%r84, %r23, %r27;
	setp.ge.s32 	%p30, %r84, %r156;
	@%p30 bra 	$L__BB1_53;
	st.global.f32 	[%rd5+224], %f299;
$L__BB1_53:
	ld.param.u32 	%r157, [_Z10kernel_dotPKfPfiiii_param_4];
	add.s32 	%r30, %r54, 24;
	add.s32 	%r31, %r29, %r25;
	max.s32 	%r85, %r15, %r30;
	setp.ge.s32 	%p31, %r85, %r157;
	@%p31 bra 	$L__BB1_55;
	add.s32 	%r86, %r15, %r31;
	mul.wide.u32 	%rd39, %r86, 4;
	add.s64 	%rd40, %rd4, %rd39;
	st.global.f32 	[%rd40], %f298;
$L__BB1_55:
	ld.param.u32 	%r158, [_Z10kernel_dotPKfPfiiii_param_4];
	max.s32 	%r87, %r17, %r30;
	setp.ge.s32 	%p32, %r87, %r158;
	cvt.u64.u32 	%rd41, %r31;
	add.s64 	%rd42, %rd1, %rd41;
	shl.b64 	%rd43, %rd42, 2;
	add.s64 	%rd6, %rd4, %rd43;
	@%p32 bra 	$L__BB1_57;
	st.global.f32 	[%rd6+32], %f297;
$L__BB1_57:
	ld.param.u32 	%r159, [_Z10kernel_dotPKfPfiiii_param_4];
	max.s32 	%r88, %r18, %r30;
	setp.ge.s32 	%p33, %r88, %r159;
	@%p33 bra 	$L__BB1_59;
	st.global.f32 	[%rd6+64], %f296;
$L__BB1_59:
	ld.param.u32 	%r160, [_Z10kernel_dotPKfPfiiii_param_4];
	max.s32 	%r89, %r19, %r30;
	setp.ge.s32 	%p34, %r89, %r160;
	@%p34 bra 	$L__BB1_61;
	st.global.f32 	[%rd6+96], %f295;
$L__BB1_61:
	ld.param.u32 	%r161, [_Z10kernel_dotPKfPfiiii_param_4];
	max.s32 	%r90, %r20, %r30;
	setp.ge.s32 	%p35, %r90, %r161;
	@%p35 bra 	$L__BB1_63;
	st.global.f32 	[%rd6+128], %f294;
$L__BB1_63:
	ld.param.u32 	%r162, [_Z10kernel_dotPKfPfiiii_param_4];
	max.s32 	%r91, %r21, %r30;
	setp.ge.s32 	%p36, %r91, %r162;
	@%p36 bra 	$L__BB1_65;
	st.global.f32 	[%rd6+160], %f293;
$L__BB1_65:
	ld.param.u32 	%r163, [_Z10kernel_dotPKfPfiiii_param_4];
	max.s32 	%r92, %r22, %r30;
	setp.ge.s32 	%p37, %r92, %r163;
	@%p37 bra 	$L__BB1_67;
	st.global.f32 	[%rd6+192], %f292;
$L__BB1_67:
	ld.param.u32 	%r164, [_Z10kernel_dotPKfPfiiii_param_4];
	max.s32 	%r93, %r23, %r30;
	setp.ge.s32 	%p38, %r93, %r164;
	@%p38 bra 	$L__BB1_69;
	st.global.f32 	[%rd6+224], %f291;
$L__BB1_69:
	ld.param.u32 	%r165, [_Z10kernel_dotPKfPfiiii_param_4];
	add.s32 	%r32, %r54, 32;
	shl.b32 	%r94, %r165, 5;
	add.s32 	%r33, %r94, %r16;
	max.s32 	%r95, %r15, %r32;
	setp.ge.s32 	%p39, %r95, %r165;
	@%p39 bra 	$L__BB1_71;
	add.s32 	%r96, %r15, %r33;
	mul.wide.u32 	%rd44, %r96, 4;
	add.s64 	%rd45, %rd4, %rd44;
	st.global.f32 	[%rd45], %f290;
$L__BB1_71:
	ld.param.u32 	%r166, [_Z10kernel_dotPKfPfiiii_param_4];
	max.s32 	%r97, %r17, %r32;
	setp.ge.s32 	%p40, %r97, %r166;
	cvt.u64.u32 	%rd46, %r33;
	add.s64 	%rd47, %rd1, %rd46;
	shl.b64 	%rd48, %rd47, 2;
	add.s64 	%rd7, %rd4, %rd48;
	@%p40 bra 	$L__BB1_73;
	st.global.f32 	[%rd7+32], %f289;
$L__BB1_73:
	ld.param.u32 	%r167, [_Z10kernel_dotPKfPfiiii_param_4];
	max.s32 	%r98, %r18, %r32;
	setp.ge.s32 	%p41, %r98, %r167;
	@%p41 bra 	$L__BB1_75;
	st.global.f32 	[%rd7+64], %f288;
$L__BB1_75:
	ld.param.u32 	%r168, [_Z10kernel_dotPKfPfiiii_param_4];
	max.s32 	%r99, %r19, %r32;
	setp.ge.s32 	%p42, %r99, %r168;
	@%p42 bra 	$L__BB1_77;
	st.global.f32 	[%rd7+96], %f287;
$L__BB1_77:
	ld.param.u32 	%r169, [_Z10kernel_dotPKfPfiiii_param_4];
	max.s32 	%r100, %r20, %r32;
	setp.ge.s32 	%p43, %r100, %r169;
	@%p43 bra 	$L__BB1_79;
	st.global.f32 	[%rd7+128], %f286;
$L__BB1_79:
	ld.param.u32 	%r170, [_Z10kernel_dotPKfPfiiii_param_4];
	max.s32 	%r101, %r21, %r32;
	setp.ge.s32 	%p44, %r101, %r170;
	@%p44 bra 	$L__BB1_81;
	st.global.f32 	[%rd7+160], %f285;
$L__BB1_81:
	ld.param.u32 	%r171, [_Z10kernel_dotPKfPfiiii_param_4];
	max.s32 	%r102, %r22, %r32;
	setp.ge.s32 	%p45, %r102, %r171;
	@%p45 bra 	$L__BB1_83;
	st.global.f32 	[%rd7+192], %f284;
$L__BB1_83:
	ld.param.u32 	%r172, [_Z10kernel_dotPKfPfiiii_param_4];
	max.s32 	%r103, %r23, %r32;
	setp.ge.s32 	%p46, %r103, %r172;
	@%p46 bra 	$L__BB1_85;
	st.global.f32 	[%rd7+224], %f283;
$L__BB1_85:
	ld.param.u32 	%r173, [_Z10kernel_dotPKfPfiiii_param_4];
	add.s32 	%r34, %r54, 40;
	add.s32 	%r35, %r33, %r25;
	max.s32 	%r104, %r15, %r34;
	setp.ge.s32 	%p47, %r104, %r173;
	@%p47 bra 	$L__BB1_87;
	add.s32 	%r105, %r15, %r35;
	mul.wide.u32 	%rd49, %r105, 4;
	add.s64 	%rd50, %rd4, %rd49;
	st.global.f32 	[%rd50], %f282;
$L__BB1_87:
	ld.param.u32 	%r174, [_Z10kernel_dotPKfPfiiii_param_4];
	max.s32 	%r106, %r17, %r34;
	setp.ge.s32 	%p48, %r106, %r174;
	cvt.u64.u32 	%rd51, %r35;
	add.s64 	%rd52, %rd1, %rd51;
	shl.b64 	%rd53, %rd52, 2;
	add.s64 	%rd8, %rd4, %rd53;
	@%p48 bra 	$L__BB1_89;
	st.global.f32 	[%rd8+32], %f281;
$L__BB1_89:
	ld.param.u32 	%r175, [_Z10kernel_dotPKfPfiiii_param_4];
	max.s32 	%r107, %r18, %r34;
	setp.ge.s32 	%p49, %r107, %r175;
	@%p49 bra 	$L__BB1_91;
	st.global.f32 	[%rd8+64], %f280;
$L__BB1_91:
	ld.param.u32 	%r176, [_Z10kernel_dotPKfPfiiii_param_4];
	max.s32 	%r108, %r19, %r34;
	setp.ge.s32 	%p50, %r108, %r176;
	@%p50 bra 	$L__BB1_93;
	st.global.f32 	[%rd8+96], %f279;
$L__BB1_93:
	ld.param.u32 	%r177, [_Z10kernel_dotPKfPfiiii_param_4];
	max.s32 	%r109, %r20, %r34;
	setp.ge.s32 	%p51, %r109, %r177;
	@%p51 bra 	$L__BB1_95;
	st.global.f32 	[%rd8+128], %f278;
$L__BB1_95:
	ld.param.u32 	%r178, [_Z10kernel_dotPKfPfiiii_param_4];
	max.s32 	%r110, %r21, %r34;
	setp.ge.s32 	%p52, %r110, %r178;
	@%p52 bra 	$L__BB1_97;
	st.global.f32 	[%rd8+160], %f277;
$L__BB1_97:
	ld.param.u32 	%r179, [_Z10kernel_dotPKfPfiiii_param_4];
	max.s32 	%r111, %r22, %r34;
	setp.ge.s32 	%p53, %r111, %r179;
	@%p53 bra 	$L__BB1_99;
	st.global.f32 	[%rd8+192], %f276;
$L__BB1_99:
	ld.param.u32 	%r180, [_Z10kernel_dotPKfPfiiii_param_4];
	max.s32 	%r112, %r23, %r34;
	setp.ge.s32 	%p54, %r112, %r180;
	@%p54 bra 	$L__BB1_101;
	st.global.f32 	[%rd8+224], %f275;
$L__BB1_101:
	ld.param.u32 	%r181, [_Z10kernel_dotPKfPfiiii_param_4];
	add.s32 	%r36, %r54, 48;
	add.s32 	%r37, %r28, %r33;
	max.s32 	%r113, %r15, %r36;
	setp.ge.s32 	%p55, %r113, %r181;
	@%p55 bra 	$L__BB1_103;
	add.s32 	%r114, %r15, %r37;
	mul.wide.u32 	%rd54, %r114, 4;
	add.s64 	%rd55, %rd4, %rd54;
	st.global.f32 	[%rd55], %f323;
$L__BB1_103:
	ld.param.u32 	%r182, [_Z10kernel_dotPKfPfiiii_param_4];
	max.s32 	%r115, %r17, %r36;
	setp.ge.s32 	%p56, %r115, %r182;
	cvt.u64.u32 	%rd56, %r37;
	add.s64 	%rd57, %rd1, %rd56;
	shl.b64 	%rd58, %rd57, 2;
	add.s64 	%rd9, %rd4, %rd58;
	@%p56 bra 	$L__BB1_105;
	st.global.f32 	[%rd9+32], %f324;
$L__BB1_105:
	ld.param.u32 	%r183, [_Z10kernel_dotPKfPfiiii_param_4];
	max.s32 	%r116, %r18, %r36;
	setp.ge.s32 	%p57, %r116, %r183;
	@%p57 bra 	$L__BB1_107;
	st.global.f32 	[%rd9+64], %f325;
$L__BB1_107:
	ld.param.u32 	%r184, [_Z10kernel_dotPKfPfiiii_param_4];
	max.s32 	%r117, %r19, %r36;
	setp.ge.s32 	%p58, %r117, %r184;
	@%p58 bra 	$L__BB1_109;
	st.global.f32 	[%rd9+96], %f326;
$L__BB1_109:
	ld.param.u32 	%r185, [_Z10kernel_dotPKfPfiiii_param_4];
	max.s32 	%r118, %r20, %r36;
	setp.ge.s32 	%p59, %r118, %r185;
	@%p59 bra 	$L__BB1_111;
	st.global.f32 	[%rd9+128], %f327;
$L__BB1_111:
	ld.param.u32 	%r186, [_Z10kernel_dotPKfPfiiii_param_4];
	max.s32 	%r119, %r21, %r36;
	setp.ge.s32 	%p60, %r119, %r186;
	@%p60 bra 	$L__BB1_113;
	st.global.f32 	[%rd9+160], %f328;
$L__BB1_113:
	ld.param.u32 	%r187, [_Z10kernel_dotPKfPfiiii_param_4];
	max.s32 	%r120, %r22, %r36;
	setp.ge.s32 	%p61, %r120, %r187;
	@%p61 bra 	$L__BB1_115;
	st.global.f32 	[%rd9+192], %f329;
$L__BB1_115:
	ld.param.u32 	%r188, [_Z10kernel_dotPKfPfiiii_param_4];
	max.s32 	%r121, %r23, %r36;
	setp.ge.s32 	%p62, %r121, %r188;
	@%p62 bra 	$L__BB1_117;
	st.global.f32 	[%rd9+224], %f330;
$L__BB1_117:
	ld.param.u32 	%r189, [_Z10kernel_dotPKfPfiiii_param_4];
	add.s32 	%r38, %r54, 56;
	add.s32 	%r39, %r37, %r25;
	max.s32 	%r122, %r15, %r38;
	setp.ge.s32 	%p63, %r122, %r189;
	@%p63 bra 	$L__BB1_119;
	add.s32 	%r123, %r15, %r39;
	mul.wide.u32 	%rd59, %r123, 4;
	add.s64 	%rd60, %rd4, %rd59;
	st.global.f32 	[%rd60], %f331;
$L__BB1_119:
	ld.param.u32 	%r190, [_Z10kernel_dotPKfPfiiii_param_4];
	max.s32 	%r124, %r17, %r38;
	setp.ge.s32 	%p64, %r124, %r190;
	cvt.u64.u32 	%rd61, %r39;
	add.s64 	%rd62, %rd1, %rd61;
	shl.b64 	%rd63, %rd62, 2;
	add.s64 	%rd10, %rd4, %rd63;
	@%p64 bra 	$L__BB1_121;
	st.global.f32 	[%rd10+32], %f332;
$L__BB1_121:
	ld.param.u32 	%r191, [_Z10kernel_dotPKfPfiiii_param_4];
	max.s32 	%r125, %r18, %r38;
	setp.ge.s32 	%p65, %r125, %r191;
	@%p65 bra 	$L__BB1_123;
	st.global.f32 	[%rd10+64], %f333;
$L__BB1_123:
	ld.param.u32 	%r192, [_Z10kernel_dotPKfPfiiii_param_4];
	max.s32 	%r126, %r19, %r38;
	setp.ge.s32 	%p66, %r126, %r192;
	@%p66 bra 	$L__BB1_125;
	st.global.f32 	[%rd10+96], %f334;
$L__BB1_125:
	ld.param.u32 	%r193, [_Z10kernel_dotPKfPfiiii_param_4];
	max.s32 	%r127, %r20, %r38;
	setp.ge.s32 	%p67, %r127, %r193;
	@%p67 bra 	$L__BB1_127;
	st.global.f32 	[%rd10+128], %f335;
$L__BB1_127:
	ld.param.u32 	%r194, [_Z10kernel_dotPKfPfiiii_param_4];
	max.s32 	%r128, %r21, %r38;
	setp.ge.s32 	%p68, %r128, %r194;
	@%p68 bra 	$L__BB1_129;
	st.global.f32 	[%rd10+160], %f336;
$L__BB1_129:
	ld.param.u32 	%r195, [_Z10kernel_dotPKfPfiiii_param_4];
	max.s32 	%r129, %r22, %r38;
	setp.ge.s32 	%p69, %r129, %r195;
	@%p69 bra 	$L__BB1_131;
	st.global.f32 	[%rd10+192], %f337;
$L__BB1_131:
	ld.param.u32 	%r196, [_Z10kernel_dotPKfPfiiii_param_4];
	max.s32 	%r130, %r23, %r38;
	setp.ge.s32 	%p70, %r130, %r196;
	@%p70 bra 	$L__BB1_133;
	st.global.f32 	[%rd10+224], %f338;
$L__BB1_133:
	ret;

}


// ===== COMPILED SASS (sm_100) =====

	.target	sm_100

	.elftype	@"ET_EXEC"


//--------------------- .note.nv.tkinfo           --------------------------
	.section	.note.nv.tkinfo,"",@"SHT_NOTE"
	.sectionflags	@"SHF_NOTE_NV_TKINFO"
	.tkinfo
        /*0018*/ 	.word	0x00000002
        /*0030*/ 	.string	""
        /*0030*/ 	.string	"ptxas"
        /*0030*/ 	.string	"Cuda compilation tools, release 13.0, V13.0.88"
        /*0030*/ 	.string	"Build cuda_13.0.r13.0/compiler.36424714_0"
        /*0030*/ 	.string	"-arch sm_100 -m 64 "



//--------------------- .note.nv.cuinfo           --------------------------
	.section	.note.nv.cuinfo,"",@"SHT_NOTE"
	.sectionflags	@"SHF_NOTE_NV_CUINFO"
        /*0018*/ 	.short	0x0002
        /*001a*/ 	.short	0x0064
        /*001c*/ 	.short	0x0082
	.zero		2


//--------------------- .nv.info                  --------------------------
	.section	.nv.info,"",@"SHT_CUDA_INFO"
	.align	4


	//----- nvinfo : EIATTR_REGCOUNT
	.align		4
        /*0000*/ 	.byte	0x04, 0x2f
        /*0002*/ 	.short	(.L_1 - .L_0)
	.align		4
.L_0:
        /*0004*/ 	.word	index@(_Z8kernel_pPfPKfiiii)
        /*0008*/ 	.word	0x00000025


	//----- nvinfo : EIATTR_FRAME_SIZE
	.align		4
.L_1:
        /*000c*/ 	.byte	0x04, 0x11
        /*000e*/ 	.short	(.L_3 - .L_2)
	.align		4
.L_2:
        /*0010*/ 	.word	index@($__internal_1_$__cuda_sm3x_div_rn_noftz_f32_slowpath)
        /*0014*/ 	.word	0x00000000


	//----- nvinfo : EIATTR_FRAME_SIZE
	.align		4
.L_3:
        /*0018*/ 	.byte	0x04, 0x11
        /*001a*/ 	.short	(.L_5 - .L_4)
	.align		4
.L_4:
        /*001c*/ 	.word	index@($__internal_0_$__cuda_sm20_sqrt_rn_f32_slowpath)
        /*0020*/ 	.word	0x00000000


	//----- nvinfo : EIATTR_FRAME_SIZE
	.align		4
.L_5:
        /*0024*/ 	.byte	0x04, 0x11
        /*0026*/ 	.short	(.L_7 - .L_6)
	.align		4
.L_6:
        /*0028*/ 	.word	index@(_Z8kernel_pPfPKfiiii)
        /*002c*/ 	.word	0x00000000


	//----- nvinfo : EIATTR_REGCOUNT
	.align		4
.L_7:
        /*0030*/ 	.byte	0x04, 0x2f
        /*0032*/ 	.short	(.L_9 - .L_8)
	.align		4
.L_8:
        /*0034*/ 	.word	index@(_Z10kernel_dotPKfPfiiii)
        /*0038*/ 	.word	0x00000060


	//----- nvinfo : EIATTR_FRAME_SIZE
	.align		4
.L_9:
        /*003c*/ 	.byte	0x04, 0x11
        /*003e*/ 	.short	(.L_11 - .L_10)
	.align		4
.L_10:
        /*0040*/ 	.word	index@(_Z10kernel_dotPKfPfiiii)
        /*0044*/ 	.word	0x00000000


	//----- nvinfo : EIATTR_MIN_STACK_SIZE
	.align		4
.L_11:
        /*0048*/ 	.byte	0x04, 0x12
        /*004a*/ 	.short	(.L_13 - .L_12)
	.align		4
.L_12:
        /*004c*/ 	.word	index@(_Z10kernel_dotPKfPfiiii)
        /*0050*/ 	.word	0x00000000


	//----- nvinfo : EIATTR_MIN_STACK_SIZE
	.align		4
.L_13:
        /*0054*/ 	.byte	0x04, 0x12
        /*0056*/ 	.short	(.L_15 - .L_14)
	.align		4
.L_14:
        /*0058*/ 	.word	index@(_Z8kernel_pPfPKfiiii)
        /*005c*/ 	.word	0x00000000
.L_15:


//--------------------- .nv.compat                --------------------------
	.section	.nv.compat,"",@"SHT_CUDA_COMPAT_INFO"
	.align	4
        /*0000*/ 	.byte	0x02, 0x09, 0x00, 0x00, 0x02, 0x02, 0x01, 0x00, 0x02, 0x05, 0x05, 0x00, 0x03, 0x07, 0x01, 0x01
        /*0010*/ 	.byte	0x02, 0x03, 0x00, 0x00, 0x02, 0x06, 0x01, 0x00, 0x04, 0x0b, 0x08, 0x00, 0x01, 0x00, 0x00, 0x00
        /*0020*/ 	.byte	0x00, 0x00, 0x00, 0x00


//--------------------- .nv.info._Z10kernel_dotPKfPfiiii --------------------------
	.section	.nv.info._Z10kernel_dotPKfPfiiii,"",@"SHT_CUDA_INFO"
	.sectionflags	@""
	.align	4


	//----- nvinfo : EIATTR_CUDA_API_VERSION
	.align		4
        /*0000*/ 	.byte	0x04, 0x37
        /*0002*/ 	.short	(.L_17 - .L_16)
.L_16:
        /*0004*/ 	.word	0x00000082


	//----- nvinfo : EIATTR_KPARAM_INFO
	.align		4
.L_17:
        /*0008*/ 	.byte	0x04, 0x17
        /*000a*/ 	.short	(.L_19 - .L_18)
.L_18:
        /*000c*/ 	.word	0x00000000
        /*0010*/ 	.short	0x0005
        /*0012*/ 	.short	0x001c
        /*0014*/ 	.byte	0x00, 0xf0, 0x11, 0x00


	//----- nvinfo : EIATTR_KPARAM_INFO
	.align		4
.L_19:
        /*0018*/ 	.byte	0x04, 0x17
        /*001a*/ 	.short	(.L_21 - .L_20)
.L_20:
        /*001c*/ 	.word	0x00000000
        /*0020*/ 	.short	0x0004
        /*0022*/ 	.short	0x0018
        /*0024*/ 	.byte	0x00, 0xf0, 0x11, 0x00


	//----- nvinfo : EIATTR_KPARAM_INFO
	.align		4
.L_21:
        /*0028*/ 	.byte	0x04, 0x17
        /*002a*/ 	.short	(.L_23 - .L_22)
.L_22:
        /*002c*/ 	.word	0x00000000
        /*0030*/ 	.short	0x0003
        /*0032*/ 	.short	0x0014
        /*0034*/ 	.byte	0x00, 0xf0, 0x11, 0x00


	//----- nvinfo : EIATTR_KPARAM_INFO
	.align		4
.L_23:
        /*0038*/ 	.byte	0x04, 0x17
        /*003a*/ 	.short	(.L_25 - .L_24)
.L_24:
        /*003c*/ 	.word	0x00000000
        /*0040*/ 	.short	0x0002
        /*0042*/ 	.short	0x0010
        /*0044*/ 	.byte	0x00, 0xf0, 0x11, 0x00


	//----- nvinfo : EIATTR_KPARAM_INFO
	.align		4
.L_25:
        /*0048*/ 	.byte	0x04, 0x17
        /*004a*/ 	.short	(.L_27 - .L_26)
.L_26:
        /*004c*/ 	.word	0x00000000
        /*0050*/ 	.short	0x0001
        /*0052*/ 	.short	0x0008
        /*0054*/ 	.byte	0x00, 0xf5, 0x21, 0x00


	//----- nvinfo : EIATTR_KPARAM_INFO
	.align		4
.L_27:
        /*0058*/ 	.byte	0x04, 0x17
        /*005a*/ 	.short	(.L_29 - .L_28)
.L_28:
        /*005c*/ 	.word	0x00000000
        /*0060*/ 	.short	0x0000
        /*0062*/ 	.short	0x0000
        /*0064*/ 	.byte	0x00, 0xf5, 0x21, 0x00


	//----- nvinfo : EIATTR_SPARSE_MMA_MASK
	.align		4
.L_29:
        /*0068*/ 	.byte	0x03, 0x50
        /*006a*/ 	.short	0x0000


	//----- nvinfo : EIATTR_MAXREG_COUNT
	.align		4
        /*006c*/ 	.byte	0x03, 0x1b
        /*006e*/ 	.short	0x00ff


	//----- nvinfo : EIATTR_MERCURY_ISA_VERSION
	.align		4
        /*0070*/ 	.byte	0x03, 0x5f
        /*0072*/ 	.short	0x0101


	//----- nvinfo : EIATTR_VRC_CTA_INIT_COUNT
	.align		4
        /*0074*/ 	.byte	0x02, 0x4a
	.zero		1
	.zero		1


	//----- nvinfo : EIATTR_EXIT_INSTR_OFFSETS
	.align		4
        /*0078*/ 	.byte	0x04, 0x1c
        /*007a*/ 	.short	(.L_31 - .L_30)


	//   ....[0]....
.L_30:
        /*007c*/ 	.word	0x00000090


	//   ....[1]....
        /*0080*/ 	.word	0x000000e0


	//   ....[2]....
        /*0084*/ 	.word	0x00001ab0


	//   ....[3]....
        /*0088*/ 	.word	0x00001ad0


	//----- nvinfo : EIATTR_CBANK_PARAM_SIZE
	.align		4
.L_31:
        /*008c*/ 	.byte	0x03, 0x19
        /*008e*/ 	.short	0x0020


	//----- nvinfo : EIATTR_PARAM_CBANK
	.align		4
        /*0090*/ 	.byte	0x04, 0x0a
        /*0092*/ 	.short	(.L_33 - .L_32)
	.align		4
.L_32:
        /*0094*/ 	.word	index@(.nv.constant0._Z10kernel_dotPKfPfiiii)
        /*0098*/ 	.short	0x0380
        /*009a*/ 	.short	0x0020


	//----- nvinfo : EIATTR_SW_WAR
	.align		4
.L_33:
        /*009c*/ 	.byte	0x04, 0x36
        /*009e*/ 	.short	(.L_35 - .L_34)
.L_34:
        /*00a0*/ 	.word	0x00000008
.L_35:


//--------------------- .nv.info._Z8kernel_pPfPKfiiii --------------------------
	.section	.nv.info._Z8kernel_pPfPKfiiii,"",@"SHT_CUDA_INFO"
	.sectionflags	@""
	.align	4


	//----- nvinfo : EIATTR_CUDA_API_VERSION
	.align		4
        /*0000*/ 	.byte	0x04, 0x37
        /*0002*/ 	.short	(.L_37 - .L_36)
.L_36:
        /*0004*/ 	.word	0x00000082


	//----- nvinfo : EIATTR_KPARAM_INFO
	.align		4
.L_37:
        /*0008*/ 	.byte	0x04, 0x17
        /*000a*/ 	.short	(.L_39 - .L_38)
.L_38:
        /*000c*/ 	.word	0x00000000
        /*0010*/ 	.short	0x0005
        /*0012*/ 	.short	0x001c
        /*0014*/ 	.byte	0x00, 0xf0, 0x11, 0x00


	//----- nvinfo : EIATTR_KPARAM_INFO
	.align		4
.L_39:
        /*0018*/ 	.byte	0x04, 0x17
        /*001a*/ 	.short	(.L_41 - .L_40)
.L_40:
        /*001c*/ 	.word	0x00000000
        /*0020*/ 	.short	0x0004
        /*0022*/ 	.short	0x0018
        /*0024*/ 	.byte	0x00, 0xf0, 0x11, 0x00


	//----- nvinfo : EIATTR_KPARAM_INFO
	.align		4
.L_41:
        /*0028*/ 	.byte	0x04, 0x17
        /*002a*/ 	.short	(.L_43 - .L_42)
.L_42:
        /*002c*/ 	.word	0x00000000
        /*0030*/ 	.short	0x0003
        /*0032*/ 	.short	0x0014
        /*0034*/ 	.byte	0x00, 0xf0, 0x11, 0x00


	//----- nvinfo : EIATTR_KPARAM_INFO
	.align		4
.L_43:
        /*0038*/ 	.byte	0x04, 0x17
        /*003a*/ 	.short	(.L_45 - .L_44)
.L_44:
        /*003c*/ 	.word	0x00000000
        /*0040*/ 	.short	0x0002
        /*0042*/ 	.short	0x0010
        /*0044*/ 	.byte	0x00, 0xf0, 0x11, 0x00


	//----- nvinfo : EIATTR_KPARAM_INFO
	.align		4
.L_45:
        /*0048*/ 	.byte	0x04, 0x17
        /*004a*/ 	.short	(.L_47 - .L_46)
.L_46:
        /*004c*/ 	.word	0x00000000
        /*0050*/ 	.short	0x0001
        /*0052*/ 	.short	0x0008
        /*0054*/ 	.byte	0x00, 0xf5, 0x21, 0x00


	//----- nvinfo : EIATTR_KPARAM_INFO
	.align		4
.L_47:
        /*0058*/ 	.byte	0x04, 0x17
        /*005a*/ 	.short	(.L_49 - .L_48)
.L_48:
        /*005c*/ 	.word	0x00000000
        /*0060*/ 	.short	0x0000
        /*0062*/ 	.short	0x0000
        /*0064*/ 	.byte	0x00, 0xf5, 0x21, 0x00


	//----- nvinfo : EIATTR_SPARSE_MMA_MASK
	.align		4
.L_49:
        /*0068*/ 	.byte	0x03, 0x50
        /*006a*/ 	.short	0x0000


	//----- nvinfo : EIATTR_MAXREG_COUNT
	.align		4
        /*006c*/ 	.byte	0x03, 0x1b
        /*006e*/ 	.short	0x00ff


	//----- nvinfo : EIATTR_NUM_BARRIERS
	.align		4
        /*0070*/ 	.byte	0x02, 0x4c
        /*0072*/ 	.byte	0x01
	.zero		1


	//----- nvinfo : EIATTR_MERCURY_ISA_VERSION
	.align		4
        /*0074*/ 	.byte	0x03, 0x5f
        /*0076*/ 	.short	0x0101


	//----- nvinfo : EIATTR_COOP_GROUP_MASK_REGIDS
	.align		4
        /*0078*/ 	.byte	0x04, 0x29
        /*007a*/ 	.short	(.L_51 - .L_50)


	//   ....[0]....
.L_50:
        /*007c*/ 	.word	0xffffffff


	//   ....[1]....
        /*0080*/ 	.word	0xffffffff


	//   ....[2]....
        /*0084*/ 	.word	0xffffffff


	//   ....[3]....
        /*0088*/ 	.word	0xffffffff


	//   ....[4]....
        /*008c*/ 	.word	0xffffffff


	//   ....[5]....
        /*0090*/ 	.word	0xffffffff


	//   ....[6]....
        /*0094*/ 	.word	0xffffffff


	//   ....[7]....
        /*0098*/ 	.word	0xffffffff


	//   ....[8]....
        /*009c*/ 	.word	0xffffffff


	//   ....[9]....
        /*00a0*/ 	.word	0xffffffff


	//----- nvinfo : EIATTR_COOP_GROUP_INSTR_OFFSETS
	.align		4
.L_51:
        /*00a4*/ 	.byte	0x04, 0x28
        /*00a6*/ 	.short	(.L_53 - .L_52)


	//   ....[0]....
.L_52:
        /*00a8*/ 	.word	0x00000d70


	//   ....[1]....
        /*00ac*/ 	.word	0x00000db0


	//   ....[2]....
        /*00b0*/ 	.word	0x00000de0


	//   ....[3]....
        /*00b4*/ 	.word	0x00000e00


	//   ....[4]....
        /*00b8*/ 	.word	0x00000e20


	//   ....[5]....
        /*00bc*/ 	.word	0x00001bd0


	//   ....[6]....
        /*00c0*/ 	.word	0x00001c30


	//   ....[7]....
        /*00c4*/ 	.word	0x00001c50


	//   ....[8]....
        /*00c8*/ 	.word	0x00001c70


	//   ....[9]....
        /*00cc*/ 	.word	0x00001c90


	//----- nvinfo : EIATTR_VRC_CTA_INIT_COUNT
	.align		4
.L_53:
        /*00d0*/ 	.byte	0x02, 0x4a
	.zero		1
	.zero		1


	//----- nvinfo : EIATTR_EXIT_INSTR_OFFSETS
	.align		4
        /*00d4*/ 	.byte	0x04, 0x1c
        /*00d6*/ 	.short	(.L_55 - .L_54)


	//   ....[0]....
.L_54:
        /*00d8*/ 	.word	0x00000040


	//   ....[1]....
        /*00dc*/ 	.word	0x00001ca0


	//   ....[2]....
        /*00e0*/ 	.word	0x00002f10


	//   ....[3]....
        /*00e4*/ 	.word	0x00003b10


	//   ....[4]....
        /*00e8*/ 	.word	0x00004180


	//   ....[5]....
        /*00ec*/ 	.word	0x00004480


	//----- nvinfo : EIATTR_CRS_STACK_SIZE
	.align		4
.L_55:
        /*00f0*/ 	.byte	0x04, 0x1e
        /*00f2*/ 	.short	(.L_57 - .L_56)
.L_56:
        /*00f4*/ 	.word	0x00000000


	//----- nvinfo : EIATTR_CBANK_PARAM_SIZE
	.align		4
.L_57:
        /*00f8*/ 	.byte	0x03, 0x19
        /*00fa*/ 	.short	0x0020


	//----- nvinfo : EIATTR_PARAM_CBANK
	.align		4
        /*00fc*/ 	.byte	0x04, 0x0a
        /*00fe*/ 	.short	(.L_59 - .L_58)
	.align		4
.L_58:
        /*0100*/ 	.word	index@(.nv.constant0._Z8kernel_pPfPKfiiii)
        /*0104*/ 	.short	0x0380
        /*0106*/ 	.short	0x0020


	//----- nvinfo : EIATTR_SW_WAR
	.align		4
.L_59:
        /*0108*/ 	.byte	0x04, 0x36
        /*010a*/ 	.short	(.L_61 - .L_60)
.L_60:
        /*010c*/ 	.word	0x00000008
.L_61:


//--------------------- .nv.callgraph             --------------------------
	.section	.nv.callgraph,"",@"SHT_CUDA_CALLGRAPH"
	.align	4
	.sectionentsize	8
	.align		4
        /*0000*/ 	.word	0x00000000
	.align		4
        /*0004*/ 	.word	0xffffffff
	.align		4
        /*0008*/ 	.word	0x00000000
	.align		4
        /*000c*/ 	.word	0xfffffffe
	.align		4
        /*0010*/ 	.word	0x00000000
	.align		4
        /*0014*/ 	.word	0xfffffffd
	.align		4
        /*0018*/ 	.word	0x00000000
	.align		4
        /*001c*/ 	.word	0xfffffffc


//--------------------- .text._Z10kernel_dotPKfPfiiii --------------------------
	.section	.text._Z10kernel_dotPKfPfiiii,"ax",@progbits
	.align	128
        .global         _Z10kernel_dotPKfPfiiii
        .type           _Z10kernel_dotPKfPfiiii,@function
        .size           _Z10kernel_dotPKfPfiiii,(.L_x_115 - _Z10kernel_dotPKfPfiiii)
        .other          _Z10kernel_dotPKfPfiiii,@"STO_CUDA_ENTRY STV_DEFAULT"
_Z10kernel_dotPKfPfiiii:
.text._Z10kernel_dotPKfPfiiii:
[----:B------:R-:W-:Y:S01]  /*0000*/  LDC R1, c[0x0][0x37c] ;  /* 0x0000df00ff017b82 */ /* 0x000fe20000000800 */
[----:B------:R-:W0:Y:S07]  /*0010*/  S2R R71, SR_CTAID.X ;  /* 0x0000000000477919 */ /* 0x000e2e0000002500 */
[----:B------:R-:W1:Y:S01]  /*0020*/  LDC R33, c[0x0][0x398] ;  /* 0x0000e600ff217b82 */ /* 0x000e620000000800 */
[----:B------:R-:W0:Y:S01]  /*0030*/  LDCU UR4, c[0x0][0x360] ;  /* 0x00006c00ff0477ac */ /* 0x000e220008000800 */
[----:B------:R-:W0:Y:S01]  /*0040*/  S2R R6, SR_TID.X ;  /* 0x0000000000067919 */ /* 0x000e220000002100 */
[----:B------:R-:W2:Y:S01]  /*0050*/  S2R R4, SR_CTAID.Y ;  /* 0x0000000000047919 */ /* 0x000ea20000002600 */
[----:B0-----:R-:W-:-:S05]  /*0060*/  IMAD R0, R71, UR4, R6 ;  /* 0x0000000447007c24 */ /* 0x001fca000f8e0206 */
[----:B-1----:R-:W-:-:S04]  /*0070*/  ISETP.GT.U32.AND P0, PT, R0, R33, PT ;  /* 0x000000210000720c */ /* 0x002fc80003f04070 */
[----:B--2---:R-:W-:-:S13]  /*0080*/  ISETP.LT.U32.OR P0, PT, R71, R4, P0 ;  /* 0x000000044700720c */ /* 0x004fda0000701470 */
[----:B------:R-:W-:Y:S05]  /*0090*/  @P0 EXIT ;  /* 0x000000000000094d */ /* 0x000fea0003800000 */
[----:B------:R-:W0:Y:S01]  /*00a0*/  S2R R69, SR_TID.Y ;  /* 0x0000000000457919 */ /* 0x000e220000002200 */
[----:B------:R-:W0:Y:S02]  /*00b0*/  LDCU UR4, c[0x0][0x364] ;  /* 0x00006c80ff0477ac */ /* 0x000e240008000800 */
[----:B0-----:R-:W-:-:S05]  /*00c0*/  IMAD R0, R4, UR4, R69 ;  /* 0x0000000404007c24 */ /* 0x001fca000f8e0245 */
[----:B------:R-:W-:-:S13]  /*00d0*/  ISETP.GT.U32.AND P0, PT, R0, R33, PT ;  /* 0x000000210000720c */ /* 0x000fda0003f04070 */
[----:B------:R-:W-:Y:S05]  /*00e0*/  @P0 EXIT ;  /* 0x000000000000094d */ /* 0x000fea0003800000 */
[----:B------:R-:W0:Y:S01]  /*00f0*/  S2R R0, SR_TID.X ;  /* 0x0000000000007919 */ /* 0x000e220000002100 */
[----:B------:R-:W1:Y:S01]  /*0100*/  LDCU UR4, c[0x0][0x390] ;  /* 0x00007200ff0477ac */ /* 0x000e620008000800 */
[----:B------:R-:W-:Y:S02]  /*0110*/  CS2R R28, SRZ ;  /* 0x00000000001c7805 */ /* 0x000fe4000001ff00 */
[----:B------:R-:W-:Y:S01]  /*0120*/  CS2R R26, SRZ ;  /* 0x00000000001a7805 */ /* 0x000fe2000001ff00 */
[----:B------:R-:W2:Y:S01]  /*0130*/  S2R R3, SR_TID.Y ;  /* 0x0000000000037919 */ /* 0x000ea20000002200 */
[----:B------:R-:W-:Y:S02]  /*0140*/  CS2R R24, SRZ ;  /* 0x0000000000187805 */ /* 0x000fe4000001ff00 */
[----:B------:R-:W-:Y:S02]  /*0150*/  CS2R R22, SRZ ;  /* 0x0000000000167805 */ /* 0x000fe4000001ff00 */
[----:B------:R-:W-:-:S02]  /*0160*/  CS2R R20, SRZ ;  /* 0x0000000000147805 */ /* 0x000fc4000001ff00 */
[----:B------:R-:W-:Y:S02]  /*0170*/  CS2R R18, SRZ ;  /* 0x0000000000127805 */ /* 0x000fe4000001ff00 */
[----:B------:R-:W-:Y:S02]  /*0180*/  CS2R R16, SRZ ;  /* 0x0000000000107805 */ /* 0x000fe4000001ff00 */
[----:B------:R-:W-:Y:S02]  /*0190*/  CS2R R14, SRZ ;  /* 0x00000000000e7805 */ /* 0x000fe4000001ff00 */
[----:B------:R-:W-:Y:S02]  /*01a0*/  CS2R R12, SRZ ;  /* 0x00000000000c7805 */ /* 0x000fe4000001ff00 */
[----:B------:R-:W-:Y:S02]  /*01b0*/  CS2R R10, SRZ ;  /* 0x00000000000a7805 */ /* 0x000fe4000001ff00 */
[----:B------:R-:W-:Y:S01]  /*01c0*/  CS2R R8, SRZ ;  /* 0x0000000000087805 */ /* 0x000fe2000001ff00 */
[----:B------:R-:W-:Y:S01]  /*01d0*/  IMAD.MOV.U32 R51, RZ, RZ, RZ ;  /* 0x000000ffff337224 */ /* 0x000fe200078e00ff */
[----:B------:R-:W-:-:S02]  /*01e0*/  CS2R R56, SRZ ;  /* 0x0000000000387805 */ /* 0x000fc4000001ff00 */
[----:B------:R-:W-:Y:S02]  /*01f0*/  CS2R R54, SRZ ;  /* 0x0000000000367805 */ /* 0x000fe4000001ff00 */
[----:B------:R-:W-:Y:S02]  /*0200*/  CS2R R60, SRZ ;  /* 0x00000000003c7805 */ /* 0x000fe4000001ff00 */
[----:B------:R-:W-:Y:S01]  /*0210*/  CS2R R58, SRZ ;  /* 0x00000000003a7805 */ /* 0x000fe2000001ff00 */
[----:B-1----:R-:W-:Y:S01]  /*0220*/  UISETP.GE.AND UP0, UPT, UR4, 0x1, UPT ;  /* 0x000000010400788c */ /* 0x002fe2000bf06270 */
[----:B------:R-:W-:Y:S02]  /*0230*/  CS2R R62, SRZ ;  /* 0x00000000003e7805 */ /* 0x000fe4000001ff00 */
[----:B------:R-:W-:Y:S02]  /*0240*/  CS2R R64, SRZ ;  /* 0x0000000000407805 */ /* 0x000fe4000001ff00 */
[----:B------:R-:W-:-:S02]  /*0250*/  CS2R R52, SRZ ;  /* 0x0000000000347805 */ /* 0x000fc4000001ff00 */
[----:B------:R-:W-:Y:S01]  /*0260*/  CS2R R66, SRZ ;  /* 0x0000000000427805 */ /* 0x000fe2000001ff00 */
[----:B------:R-:W-:Y:S01]  /*0270*/  IMAD.MOV.U32 R91, RZ, RZ, RZ ;  /* 0x000000ffff5b7224 */ /* 0x000fe200078e00ff */
[----:B------:R-:W-:Y:S01]  /*0280*/  CS2R R34, SRZ ;  /* 0x0000000000227805 */ /* 0x000fe2000001ff00 */
[----:B------:R-:W-:Y:S01]  /*0290*/  IMAD.MOV.U32 R89, RZ, RZ, RZ ;  /* 0x000000ffff597224 */ /* 0x000fe200078e00ff */
[----:B------:R-:W-:Y:S01]  /*02a0*/  CS2R R36, SRZ ;  /* 0x0000000000247805 */ /* 0x000fe2000001ff00 */
[----:B------:R-:W-:Y:S01]  /*02b0*/  IMAD.MOV.U32 R87, RZ, RZ, RZ ;  /* 0x000000ffff577224 */ /* 0x000fe200078e00ff */
[----:B------:R-:W-:Y:S01]  /*02c0*/  CS2R R38, SRZ ;  /* 0x0000000000267805 */ /* 0x000fe2000001ff00 */
[----:B------:R-:W-:Y:S01]  /*02d0*/  IMAD.MOV.U32 R85, RZ, RZ, RZ ;  /* 0x000000ffff557224 */ /* 0x000fe200078e00ff */
[----:B------:R-:W-:Y:S01]  /*02e0*/  CS2R R40, SRZ ;  /* 0x0000000000287805 */ /* 0x000fe2000001ff00 */
[----:B0-----:R-:W-:Y:S01]  /*02f0*/  IMAD R31, R71, 0x40, R0 ;  /* 0x00000040471f7824 */ /* 0x001fe200078e0200 */
[----:B------:R-:W-:Y:S01]  /*0300*/  CS2R R42, SRZ ;  /* 0x00000000002a7805 */ /* 0x000fe2000001ff00 */
[----:B------:R-:W-:Y:S01]  /*0310*/  IMAD.MOV.U32 R83, RZ, RZ, RZ ;  /* 0x000000ffff537224 */ /* 0x000fe200078e00ff */
[----:B------:R-:W-:Y:S01]  /*0320*/  CS2R R44, SRZ ;  /* 0x00000000002c7805 */ /* 0x000fe2000001ff00 */
[----:B--2---:R-:W-:Y:S01]  /*0330*/  IMAD R30, R4, 0x40, R3 ;  /* 0x00000040041e7824 */ /* 0x004fe200078e0203 */
[----:B------:R-:W-:Y:S01]  /*0340*/  CS2R R46, SRZ ;  /* 0x00000000002e7805 */ /* 0x000fe2000001ff00 */
[----:B------:R-:W-:Y:S01]  /*0350*/  IMAD.MOV.U32 R81, RZ, RZ, RZ ;  /* 0x000000ffff517224 */ /* 0x000fe200078e00ff */
[----:B------:R-:W0:Y:S01]  /*0360*/  LDCU.64 UR6, c[0x0][0x358] ;  /* 0x00006b00ff0677ac */ /* 0x000e220008000a00 */
[----:B------:R-:W-:Y:S01]  /*0370*/  IMAD.MOV.U32 R79, RZ, RZ, RZ ;  /* 0x000000ffff4f7224 */ /* 0x000fe200078e00ff */
[----:B------:R-:W-:Y:S01]  /*0380*/  VIMNMX R0, PT, PT, R30, R31, !PT ;  /* 0x0000001f1e007248 */ /* 0x000fe20007fe0100 */
[----:B------:R-:W-:-:S02]  /*0390*/  IMAD.MOV.U32 R68, RZ, RZ, RZ ;  /* 0x000000ffff447224 */ /* 0x000fc400078e00ff */
[----:B------:R-:W-:Y:S01]  /*03a0*/  IMAD.MOV.U32 R32, RZ, RZ, RZ ;  /* 0x000000ffff207224 */ /* 0x000fe200078e00ff */
[----:B------:R-:W-:Y:S01]  /*03b0*/  ISETP.GE.AND P0, PT, R0, R33, PT ;  /* 0x000000210000720c */ /* 0x000fe20003f06270 */
[----:B------:R-:W-:Y:S02]  /*03c0*/  IMAD.MOV.U32 R0, RZ, RZ, RZ ;  /* 0x000000ffff007224 */ /* 0x000fe400078e00ff */
[----:B------:R-:W-:Y:S02]  /*03d0*/  VIADD R49, R31, 0x8 ;  /* 0x000000081f317836 */ /* 0x000fe40000000000 */
[----:B------:R-:W-:-:S08]  /*03e0*/  IMAD.MOV.U32 R48, RZ, RZ, RZ ;  /* 0x000000ffff307224 */ /* 0x000fd000078e00ff */
[----:B------:R-:W1:Y:S01]  /*03f0*/  @!P0 LDC.64 R2, c[0x0][0x388] ;  /* 0x0000e200ff028b82 */ /* 0x000e620000000a00 */
[----:B0-----:R-:W-:Y:S05]  /*0400*/  BRA.U !UP0, `(.L_x_0) ;  /* 0x0000000508807547 */ /* 0x001fea000b800000 */
[----:B------:R-:W-:Y:S01]  /*0410*/  IMAD R69, R4, 0x40, R69 ;  /* 0x0000004004457824 */ /* 0x000fe200078e0245 */
[----:B------:R-:W0:Y:S01]  /*0420*/  LDCU UR5, c[0x0][0x39c] ;  /* 0x00007380ff0577ac */ /* 0x000e220008000800 */
[----:B------:R-:W-:Y:S02]  /*0430*/  IMAD R71, R71, 0x40, R6 ;  /* 0x0000004047477824 */ /* 0x000fe400078e0206 */
[----:B------:R-:W-:Y:S01]  /*0440*/  IMAD.MOV.U32 R29, RZ, RZ, RZ ;  /* 0x000000ffff1d7224 */ /* 0x000fe200078e00ff */
[----:B------:R-:W-:-:S12]  /*0450*/  UIADD3 UR4, UPT, UPT, -UR4, URZ, URZ ;  /* 0x000000ff04047290 */ /* 0x000fd8000fffe1ff */
.L_x_1:
[----:B------:R-:W0:Y:S08]  /*0460*/  LDC R5, c[0x0][0x394] ;  /* 0x0000e500ff057b82 */ /* 0x000e300000000800 */
[----:B------:R-:W2:Y:S01]  /*0470*/  LDC.64 R6, c[0x0][0x380] ;  /* 0x0000e000ff067b82 */ /* 0x000ea20000000a00 */
[----:B0-----:R-:W-:-:S04]  /*0480*/  IMAD R5, R5, UR5, RZ ;  /* 0x0000000505057c24 */ /* 0x001fc8000f8e02ff */
[----:B--2---:R-:W-:-:S04]  /*0490*/  IMAD.WIDE R6, R5, 0x4, R6 ;  /* 0x0000000405067825 */ /* 0x004fc800078e0206 */
[----:B------:R-:W-:-:S04]  /*04a0*/  IMAD.WIDE R4, R71, 0x4, R6 ;  /* 0x0000000447047825 */ /* 0x000fc800078e0206 */
[C---:B------:R-:W-:Y:S01]  /*04b0*/  IMAD.WIDE R6, R69.reuse, 0x4, R6 ;  /* 0x0000000445067825 */ /* 0x040fe200078e0206 */
[----:B------:R-:W2:Y:S04]  /*04c0*/  LDG.E R73, desc[UR6][R4.64] ;  /* 0x0000000604497981 */ /* 0x000ea8000c1e1900 */
[----:B------:R-:W2:Y:S04]  /*04d0*/  LDG.E R75, desc[UR6][R6.64] ;  /* 0x00000006064b7981 */ /* 0x000ea8000c1e1900 */
[----:B------:R-:W3:Y:S04]  /*04e0*/  LDG.E R50, desc[UR6][R4.64+0x20] ;  /* 0x0000200604327981 */ /* 0x000ee8000c1e1900 */
[----:B------:R-:W4:Y:S04]  /*04f0*/  LDG.E R72, desc[UR6][R4.64+0x40] ;  /* 0x0000400604487981 */ /* 0x000f28000c1e1900 */
[----:B------:R-:W5:Y:S04]  /*0500*/  LDG.E R77, desc[UR6][R4.64+0x60] ;  /* 0x00006006044d7981 */ /* 0x000f68000c1e1900 */
        /* <DEDUP_REMOVED lines=10> */
[----:B------:R-:W5:Y:S01]  /*05b0*/  LDG.E R90, desc[UR6][R6.64+0xe0] ;  /* 0x0000e006065a7981 */ /* 0x000f62000c1e1900 */
[----:B------:R-:W-:Y:S01]  /*05c0*/  UIADD3 UR4, UPT, UPT, UR4, 0x1, URZ ;  /* 0x0000000104047890 */ /* 0x000fe2000fffe0ff */
[----:B------:R-:W-:-:S02]  /*05d0*/  VIADD R69, R69, UR5 ;  /* 0x0000000545457c36 */ /* 0x000fc40008000000 */
[----:B------:R-:W-:Y:S01]  /*05e0*/  VIADD R71, R71, UR5 ;  /* 0x0000000547477c36 */ /* 0x000fe20008000000 */
[----:B------:R-:W-:Y:S01]  /*05f0*/  UISETP.NE.AND UP0, UPT, UR4, URZ, UPT ;  /* 0x000000ff0400728c */ /* 0x000fe2000bf05270 */
[----:B--2---:R-:W-:Y:S01]  /*0600*/  FFMA R68, R73, R75, R68 ;  /* 0x0000004b49447223 */ /* 0x004fe20000000044 */
[C---:B---3--:R-:W-:Y:S01]  /*0610*/  FFMA R58, R75.reuse, R50, R58 ;  /* 0x000000324b3a7223 */ /* 0x048fe2000000003a */
[C---:B----4-:R-:W-:Y:S01]  /*0620*/  FFMA R60, R75.reuse, R72, R60 ;  /* 0x000000484b3c7223 */ /* 0x050fe2000000003c */
[CC--:B-----5:R-:W-:Y:S01]  /*0630*/  FFMA R54, R75.reuse, R77.reuse, R54 ;  /* 0x0000004d4b367223 */ /* 0x0e0fe20000000036 */
[C---:B------:R-:W-:Y:S01]  /*0640*/  FFMA R66, R75.reuse, R78, R66 ;  /* 0x0000004e4b427223 */ /* 0x040fe20000000042 */
[C---:B------:R-:W-:Y:S01]  /*0650*/  FFMA R56, R75.reuse, R80, R56 ;  /* 0x000000504b387223 */ /* 0x040fe20000000038 */
[C---:B------:R-:W-:Y:S01]  /*0660*/  FFMA R62, R75.reuse, R84, R62 ;  /* 0x000000544b3e7223 */ /* 0x040fe2000000003e */
[----:B------:R-:W-:Y:S01]  /*0670*/  FFMA R64, R75, R88, R64 ;  /* 0x000000584b407223 */ /* 0x000fe20000000040 */
[CC--:B------:R-:W-:Y:S01]  /*0680*/  FFMA R52, R73.reuse, R70.reuse, R52 ;  /* 0x0000004649347223 */ /* 0x0c0fe20000000034 */
[----:B------:R-:W-:Y:S01]  /*0690*/  FFMA R79, R50, R70, R79 ;  /* 0x00000046324f7223 */ /* 0x000fe2000000004f */
[C---:B------:R-:W-:Y:S01]  /*06a0*/  FFMA R81, R70.reuse, R72, R81 ;  /* 0x0000004846517223 */ /* 0x040fe20000000051 */
[CC--:B------:R-:W-:Y:S01]  /*06b0*/  FFMA R83, R70.reuse, R77.reuse, R83 ;  /* 0x0000004d46537223 */ /* 0x0c0fe20000000053 */
[C---:B------:R-:W-:Y:S01]  /*06c0*/  FFMA R85, R70.reuse, R78, R85 ;  /* 0x0000004e46557223 */ /* 0x040fe20000000055 */
[C---:B------:R-:W-:Y:S01]  /*06d0*/  FFMA R87, R70.reuse, R80, R87 ;  /* 0x0000005046577223 */ /* 0x040fe20000000057 */
[C---:B------:R-:W-:Y:S01]  /*06e0*/  FFMA R89, R70.reuse, R84, R89 ;  /* 0x0000005446597223 */ /* 0x040fe20000000059 */
[----:B------:R-:W-:Y:S01]  /*06f0*/  FFMA R91, R70, R88, R91 ;  /* 0x00000058465b7223 */ /* 0x000fe2000000005b */
[CC--:B------:R-:W-:Y:S01]  /*0700*/  FFMA R67, R73.reuse, R74.reuse, R67 ;  /* 0x0000004a49437223 */ /* 0x0c0fe20000000043 */
[-C--:B------:R-:W-:Y:S01]  /*0710*/  FFMA R53, R50, R74.reuse, R53 ;  /* 0x0000004a32357223 */ /* 0x080fe20000000035 */
[----:B------:R-:W-:Y:S01]  /*0720*/  FFMA R65, R72, R74, R65 ;  /* 0x0000004a48417223 */ /* 0x000fe20000000041 */
[C---:B------:R-:W-:Y:S01]  /*0730*/  FFMA R63, R74.reuse, R77, R63 ;  /* 0x0000004d4a3f7223 */ /* 0x040fe2000000003f */
[C---:B------:R-:W-:Y:S01]  /*0740*/  FFMA R59, R74.reuse, R78, R59 ;  /* 0x0000004e4a3b7223 */ /* 0x040fe2000000003b */
[C---:B------:R-:W-:Y:S01]  /*0750*/  FFMA R61, R74.reuse, R80, R61 ;  /* 0x000000504a3d7223 */ /* 0x040fe2000000003d */
[C---:B------:R-:W-:Y:S01]  /*0760*/  FFMA R55, R74.reuse, R84, R55 ;  /* 0x000000544a377223 */ /* 0x040fe20000000037 */
[----:B------:R-:W-:Y:S01]  /*0770*/  FFMA R57, R74, R88, R57 ;  /* 0x000000584a397223 */ /* 0x000fe20000000039 */
[-C--:B------:R-:W-:Y:S01]  /*0780*/  FFMA R51, R73, R76.reuse, R51 ;  /* 0x0000004c49337223 */ /* 0x080fe20000000033 */
[-C--:B------:R-:W-:Y:S01]  /*0790*/  FFMA R9, R50, R76.reuse, R9 ;  /* 0x0000004c32097223 */ /* 0x080fe20000000009 */
[-C--:B------:R-:W-:Y:S01]  /*07a0*/  FFMA R11, R72, R76.reuse, R11 ;  /* 0x0000004c480b7223 */ /* 0x080fe2000000000b */
[----:B------:R-:W-:Y:S01]  /*07b0*/  FFMA R13, R77, R76, R13 ;  /* 0x0000004c4d0d7223 */ /* 0x000fe2000000000d */
[C---:B------:R-:W-:Y:S01]  /*07c0*/  FFMA R15, R76.reuse, R78, R15 ;  /* 0x0000004e4c0f7223 */ /* 0x040fe2000000000f */
[C---:B------:R-:W-:Y:S01]  /*07d0*/  FFMA R17, R76.reuse, R80, R17 ;  /* 0x000000504c117223 */ /* 0x040fe20000000011 */
[C---:B------:R-:W-:Y:S01]  /*07e0*/  FFMA R19, R76.reuse, R84, R19 ;  /* 0x000000544c137223 */ /* 0x040fe20000000013 */
[----:B------:R-:W-:Y:S01]  /*07f0*/  FFMA R21, R76, R88, R21 ;  /* 0x000000584c157223 */ /* 0x000fe20000000015 */
[-C--:B------:R-:W-:Y:S01]  /*0800*/  FFMA R0, R73, R93.reuse, R0 ;  /* 0x0000005d49007223 */ /* 0x080fe20000000000 */
[-C--:B------:R-:W-:Y:S01]  /*0810*/  FFMA R8, R50, R93.reuse, R8 ;  /* 0x0000005d32087223 */ /* 0x080fe20000000008 */
[-C--:B------:R-:W-:Y:S01]  /*0820*/  FFMA R10, R72, R93.reuse, R10 ;  /* 0x0000005d480a7223 */ /* 0x080fe2000000000a */
[-C--:B------:R-:W-:Y:S01]  /*0830*/  FFMA R12, R77, R93.reuse, R12 ;  /* 0x0000005d4d0c7223 */ /* 0x080fe2000000000c */
[----:B------:R-:W-:Y:S01]  /*0840*/  FFMA R14, R78, R93, R14 ;  /* 0x0000005d4e0e7223 */ /* 0x000fe2000000000e */
[C---:B------:R-:W-:Y:S01]  /*0850*/  FFMA R16, R93.reuse, R80, R16 ;  /* 0x000000505d107223 */ /* 0x040fe20000000010 */
[C---:B------:R-:W-:Y:S01]  /*0860*/  FFMA R18, R93.reuse, R84, R18 ;  /* 0x000000545d127223 */ /* 0x040fe20000000012 */
[----:B------:R-:W-:Y:S01]  /*0870*/  FFMA R20, R93, R88, R20 ;  /* 0x000000585d147223 */ /* 0x000fe20000000014 */
[-C--:B------:R-:W-:Y:S01]  /*0880*/  FFMA R22, R73, R82.reuse, R22 ;  /* 0x0000005249167223 */ /* 0x080fe20000000016 */
[-C--:B------:R-:W-:Y:S01]  /*0890*/  FFMA R23, R50, R82.reuse, R23 ;  /* 0x0000005232177223 */ /* 0x080fe20000000017 */
[-C--:B------:R-:W-:Y:S01]  /*08a0*/  FFMA R24, R72, R82.reuse, R24 ;  /* 0x0000005248187223 */ /* 0x080fe20000000018 */
[-C--:B------:R-:W-:Y:S01]  /*08b0*/  FFMA R25, R77, R82.reuse, R25 ;  /* 0x000000524d197223 */ /* 0x080fe20000000019 */
[-C--:B------:R-:W-:Y:S01]  /*08c0*/  FFMA R26, R78, R82.reuse, R26 ;  /* 0x000000524e1a7223 */ /* 0x080fe2000000001a */
[----:B------:R-:W-:Y:S01]  /*08d0*/  FFMA R27, R80, R82, R27 ;  /* 0x00000052501b7223 */ /* 0x000fe2000000001b */
[C---:B------:R-:W-:Y:S01]  /*08e0*/  FFMA R28, R82.reuse, R84, R28 ;  /* 0x00000054521c7223 */ /* 0x040fe2000000001c */
[----:B------:R-:W-:Y:S01]  /*08f0*/  FFMA R29, R82, R88, R29 ;  /* 0x00000058521d7223 */ /* 0x000fe2000000001d */
[-C--:B------:R-:W-:Y:S01]  /*0900*/  FFMA R32, R73, R86.reuse, R32 ;  /* 0x0000005649207223 */ /* 0x080fe20000000020 */
[-C--:B------:R-:W-:Y:S01]  /*0910*/  FFMA R34, R50, R86.reuse, R34 ;  /* 0x0000005632227223 */ /* 0x080fe20000000022 */
[-C--:B------:R-:W-:Y:S01]  /*0920*/  FFMA R35, R72, R86.reuse, R35 ;  /* 0x0000005648237223 */ /* 0x080fe20000000023 */
[-C--:B------:R-:W-:Y:S01]  /*0930*/  FFMA R36, R77, R86.reuse, R36 ;  /* 0x000000564d247223 */ /* 0x080fe20000000024 */
[-C--:B------:R-:W-:Y:S01]  /*0940*/  FFMA R37, R78, R86.reuse, R37 ;  /* 0x000000564e257223 */ /* 0x080fe20000000025 */
[-C--:B------:R-:W-:Y:S01]  /*0950*/  FFMA R38, R80, R86.reuse, R38 ;  /* 0x0000005650267223 */ /* 0x080fe20000000026 */
[----:B------:R-:W-:Y:S01]  /*0960*/  FFMA R39, R84, R86, R39 ;  /* 0x0000005654277223 */ /* 0x000fe20000000027 */
[----:B------:R-:W-:Y:S01]  /*0970*/  FFMA R40, R86, R88, R40 ;  /* 0x0000005856287223 */ /* 0x000fe20000000028 */
[-C--:B------:R-:W-:Y:S01]  /*0980*/  FFMA R41, R73, R90.reuse, R41 ;  /* 0x0000005a49297223 */ /* 0x080fe20000000029 */
[-C--:B------:R-:W-:Y:S01]  /*0990*/  FFMA R42, R50, R90.reuse, R42 ;  /* 0x0000005a322a7223 */ /* 0x080fe2000000002a */
[-C--:B------:R-:W-:Y:S01]  /*09a0*/  FFMA R43, R72, R90.reuse, R43 ;  /* 0x0000005a482b7223 */ /* 0x080fe2000000002b */
[-C--:B------:R-:W-:Y:S01]  /*09b0*/  FFMA R44, R77, R90.reuse, R44 ;  /* 0x0000005a4d2c7223 */ /* 0x080fe2000000002c */
[-C--:B------:R-:W-:Y:S01]  /*09c0*/  FFMA R45, R78, R90.reuse, R45 ;  /* 0x0000005a4e2d7223 */ /* 0x080fe2000000002d */
[-C--:B------:R-:W-:Y:S01]  /*09d0*/  FFMA R46, R80, R90.reuse, R46 ;  /* 0x0000005a502e7223 */ /* 0x080fe2000000002e */
[-C--:B------:R-:W-:Y:S01]  /*09e0*/  FFMA R47, R84, R90.reuse, R47 ;  /* 0x0000005a542f7223 */ /* 0x080fe2000000002f */
[----:B------:R-:W-:Y:S01]  /*09f0*/  FFMA R48, R88, R90, R48 ;  /* 0x0000005a58307223 */ /* 0x000fe20000000030 */
[----:B------:R-:W-:Y:S06]  /*0a00*/  BRA.U UP0, `(.L_x_1) ;  /* 0xfffffff900947547 */ /* 0x000fec000b83ffff */
.L_x_0:
[C---:B------:R-:W-:Y:S01]  /*0a10*/  VIADD R69, R31.reuse, 0x10 ;  /* 0x000000101f457836 */ /* 0x040fe20000000000 */
[----:B------:R-:W0:Y:S01]  /*0a20*/  LDCU.64 UR8, c[0x0][0x388] ;  /* 0x00007100ff0877ac */ /* 0x000e220008000a00 */
[C---:B------:R-:W-:Y:S01]  /*0a30*/  VIADD R70, R30.reuse, 0x8 ;  /* 0x000000081e467836 */ /* 0x040fe20000000000 */
[C---:B------:R-:W-:Y:S01]  /*0a40*/  VIMNMX R4, PT, PT, R30.reuse, R49, !PT ;  /* 0x000000311e047248 */ /* 0x040fe20007fe0100 */
[C---:B------:R-:W-:Y:S01]  /*0a50*/  VIADD R71, R31.reuse, 0x18 ;  /* 0x000000181f477836 */ /* 0x040fe20000000000 */
[C---:B------:R-:W-:Y:S01]  /*0a60*/  VIMNMX R6, PT, PT, R30.reuse, R69, !PT ;  /* 0x000000451e067248 */ /* 0x040fe20007fe0100 */
[-C--:B------:R-:W-:Y:S01]  /*0a70*/  IMAD R50, R30, R33.reuse, RZ ;  /* 0x000000211e327224 */ /* 0x080fe200078e02ff */
[-C--:B------:R-:W-:Y:S01]  /*0a80*/  ISETP.GE.AND P5, PT, R4, R33.reuse, PT ;  /* 0x000000210400720c */ /* 0x080fe20003fa6270 */
[C---:B------:R-:W-:Y:S01]  /*0a90*/  VIADD R73, R31.reuse, 0x20 ;  /* 0x000000201f497836 */ /* 0x040fe20000000000 */
[----:B------:R-:W-:Y:S01]  /*0aa0*/  ISETP.GE.AND P6, PT, R6, R33, PT ;  /* 0x000000210600720c */ /* 0x000fe20003fc6270 */
[C---:B------:R-:W-:Y:S01]  /*0ab0*/  @!P0 IMAD.IADD R5, R31.reuse, 0x1, R50 ;  /* 0x000000011f058824 */ /* 0x040fe200078e0232 */
[C---:B------:R-:W-:Y:S01]  /*0ac0*/  VIMNMX R6, PT, PT, R31.reuse, R70, !PT ;  /* 0x000000461f067248 */ /* 0x040fe20007fe0100 */
[C---:B------:R-:W-:Y:S01]  /*0ad0*/  VIADD R75, R31.reuse, 0x28 ;  /* 0x000000281f4b7836 */ /* 0x040fe20000000000 */
[----:B------:R-:W-:Y:S01]  /*0ae0*/  VIMNMX R4, PT, PT, R30, R71, !PT ;  /* 0x000000471e047248 */ /* 0x000fe20007fe0100 */
[C---:B------:R-:W-:Y:S01]  /*0af0*/  VIADD R77, R31.reuse, 0x30 ;  /* 0x000000301f4d7836 */ /* 0x040fe20000000000 */
[----:B------:R-:W-:Y:S01]  /*0b00*/  ISETP.GE.AND P1, PT, R6, R33, PT ;  /* 0x000000210600720c */ /* 0x000fe20003f26270 */
[----:B------:R-:W-:Y:S01]  /*0b10*/  VIADD R93, R31, 0x38 ;  /* 0x000000381f5d7836 */ /* 0x000fe20000000000 */
[----:B------:R-:W-:-:S02]  /*0b20*/  VIMNMX R6, PT, PT, R30, R73, !PT ;  /* 0x000000491e067248 */ /* 0x000fc40007fe0100 */
[----:B------:R-:W-:Y:S02]  /*0b30*/  IADD3 R7, P2, PT, R31, R50, RZ ;  /* 0x000000321f077210 */ /* 0x000fe40007f5e0ff */
[-C--:B------:R-:W-:Y:S01]  /*0b40*/  ISETP.GE.AND P3, PT, R4, R33.reuse, PT ;  /* 0x000000210400720c */ /* 0x080fe20003f66270 */
[----:B-1----:R-:W-:Y:S01]  /*0b50*/  @!P0 IMAD.WIDE.U32 R4, R5, 0x4, R2 ;  /* 0x0000000405048825 */ /* 0x002fe200078e0002 */
[----:B------:R-:W-:Y:S02]  /*0b60*/  ISETP.GE.AND P4, PT, R6, R33, PT ;  /* 0x000000210600720c */ /* 0x000fe40003f86270 */
[----:B------:R-:W-:Y:S01]  /*0b70*/  VIMNMX R6, PT, PT, R30, R75, !PT ;  /* 0x0000004b1e067248 */ /* 0x000fe20007fe0100 */
[----:B------:R-:W-:Y:S01]  /*0b80*/  IMAD.X R72, RZ, RZ, RZ, P2 ;  /* 0x000000ffff487224 */ /* 0x000fe200010e06ff */
[----:B0-----:R-:W-:Y:S01]  /*0b90*/  LEA R2, P2, R7, UR8, 0x2 ;  /* 0x0000000807027c11 */ /* 0x001fe2000f8410ff */
[----:B------:R0:W-:Y:S01]  /*0ba0*/  @!P0 STG.E desc[UR6][R4.64], R68 ;  /* 0x0000004404008986 */ /* 0x0001e2000c101906 */
[----:B------:R-:W-:-:S02]  /*0bb0*/  ISETP.GE.AND P0, PT, R6, R33, PT ;  /* 0x000000210600720c */ /* 0x000fc40003f06270 */
[----:B------:R-:W-:Y:S02]  /*0bc0*/  LEA.HI.X R3, R7, UR9, R72, 0x2, P2 ;  /* 0x0000000907037c11 */ /* 0x000fe400090f1448 */
[----:B------:R-:W1:Y:S01]  /*0bd0*/  @!P1 LDC.64 R6, c[0x0][0x388] ;  /* 0x0000e200ff069b82 */ /* 0x000e620000000a00 */
[----:B------:R-:W-:Y:S02]  /*0be0*/  VIMNMX R72, PT, PT, R30, R77, !PT ;  /* 0x0000004d1e487248 */ /* 0x000fe40007fe0100 */
[----:B------:R2:W-:Y:S01]  /*0bf0*/  @!P5 STG.E desc[UR6][R2.64+0x20], R58 ;  /* 0x0000203a0200d986 */ /* 0x0005e2000c101906 */
[----:B------:R-:W-:Y:S02]  /*0c00*/  VIMNMX R74, PT, PT, R49, R70, !PT ;  /* 0x00000046314a7248 */ /* 0x000fe40007fe0100 */
[----:B------:R-:W-:Y:S01]  /*0c10*/  ISETP.GE.AND P2, PT, R72, R33, PT ;  /* 0x000000214800720c */ /* 0x000fe20003f46270 */
[C---:B0-----:R-:W-:Y:S01]  /*0c20*/  VIADD R68, R30.reuse, 0x10 ;  /* 0x000000101e447836 */ /* 0x041fe20000000000 */
[----:B------:R-:W-:Y:S01]  /*0c30*/  VIMNMX R72, PT, PT, R30, R93, !PT ;  /* 0x0000005d1e487248 */ /* 0x000fe20007fe0100 */
[----:B------:R-:W-:Y:S01]  /*0c40*/  @!P0 STG.E desc[UR6][R2.64+0xa0], R56 ;  /* 0x0000a03802008986 */ /* 0x000fe2000c101906 */
[----:B------:R-:W-:-:S02]  /*0c50*/  IMAD R4, R33, 0x8, R50 ;  /* 0x0000000821047824 */ /* 0x000fc400078e0232 */
[-C--:B------:R-:W-:Y:S01]  /*0c60*/  ISETP.GE.AND P5, PT, R72, R33.reuse, PT ;  /* 0x000000214800720c */ /* 0x080fe20003fa6270 */
[----:B------:R0:W-:Y:S01]  /*0c70*/  @!P3 STG.E desc[UR6][R2.64+0x60], R54 ;  /* 0x000060360200b986 */ /* 0x0001e2000c101906 */
[----:B------:R-:W-:Y:S01]  /*0c80*/  VIMNMX R72, PT, PT, R69, R70, !PT ;  /* 0x0000004645487248 */ /* 0x000fe20007fe0100 */
[C---:B------:R-:W-:Y:S01]  /*0c90*/  @!P1 IMAD.IADD R5, R31.reuse, 0x1, R4 ;  /* 0x000000011f059824 */ /* 0x040fe200078e0204 */
[----:B--2---:R-:W-:Y:S01]  /*0ca0*/  VIMNMX R58, PT, PT, R31, R68, !PT ;  /* 0x000000441f3a7248 */ /* 0x004fe20007fe0100 */
[----:B------:R-:W-:Y:S01]  /*0cb0*/  @!P6 STG.E desc[UR6][R2.64+0x40], R60 ;  /* 0x0000403c0200e986 */ /* 0x000fe2000c101906 */
[-C--:B------:R-:W-:Y:S02]  /*0cc0*/  ISETP.GE.AND P3, PT, R72, R33.reuse, PT ;  /* 0x000000214800720c */ /* 0x080fe40003f66270 */
[----:B------:R-:W-:Y:S01]  /*0cd0*/  ISETP.GE.AND P0, PT, R58, R33, PT ;  /* 0x000000213a00720c */ /* 0x000fe20003f06270 */
[----:B------:R-:W-:Y:S01]  /*0ce0*/  @!P2 STG.E desc[UR6][R2.64+0xc0], R62 ;  /* 0x0000c03e0200a986 */ /* 0x000fe2000c101906 */
[----:B------:R-:W-:-:S02]  /*0cf0*/  VIMNMX R72, PT, PT, R71, R70, !PT ;  /* 0x0000004647487248 */ /* 0x000fc40007fe0100 */
[----:B------:R-:W-:Y:S01]  /*0d00*/  IADD3 R58, P2, PT, R31, R4, RZ ;  /* 0x000000041f3a7210 */ /* 0x000fe20007f5e0ff */
[----:B------:R-:W-:Y:S01]  /*0d10*/  @!P4 STG.E desc[UR6][R2.64+0x80], R66 ;  /* 0x000080420200c986 */ /* 0x000fe2000c101906 */
[-C--:B------:R-:W-:Y:S01]  /*0d20*/  ISETP.GE.AND P6, PT, R74, R33.reuse, PT ;  /* 0x000000214a00720c */ /* 0x080fe20003fc6270 */
[----:B-1----:R-:W-:Y:S01]  /*0d30*/  @!P1 IMAD.WIDE.U32 R6, R5, 0x4, R6 ;  /* 0x0000000405069825 */ /* 0x002fe200078e0006 */
[----:B0-----:R-:W-:Y:S01]  /*0d40*/  VIMNMX R54, PT, PT, R73, R70, !PT ;  /* 0x0000004649367248 */ /* 0x001fe20007fe0100 */
[----:B------:R0:W-:Y:S01]  /*0d50*/  @!P5 STG.E desc[UR6][R2.64+0xe0], R64 ;  /* 0x0000e0400200d986 */ /* 0x0001e2000c101906 */
[-C--:B------:R-:W-:Y:S01]  /*0d60*/  ISETP.GE.AND P4, PT, R72, R33.reuse, PT ;  /* 0x000000214800720c */ /* 0x080fe20003f86270 */
[----:B------:R-:W-:Y:S01]  /*0d70*/  IMAD.X R5, RZ, RZ, RZ, P2 ;  /* 0x000000ffff057224 */ /* 0x000fe200010e06ff */
[----:B------:R-:W-:Y:S01]  /*0d80*/  LEA R4, P2, R58, UR8, 0x2 ;  /* 0x000000083a047c11 */ /* 0x000fe2000f8410ff */
[----:B------:R1:W-:Y:S01]  /*0d90*/  @!P1 STG.E desc[UR6][R6.64], R52 ;  /* 0x0000003406009986 */ /* 0x0003e2000c101906 */
[----:B------:R-:W-:-:S02]  /*0da0*/  ISETP.GE.AND P5, PT, R54, R33, PT ;  /* 0x000000213600720c */ /* 0x000fc40003fa6270 */
[-C--:B------:R-:W-:Y:S02]  /*0db0*/  VIMNMX R56, PT, PT, R77, R70.reuse, !PT ;  /* 0x000000464d387248 */ /* 0x080fe40007fe0100 */
[-C--:B------:R-:W-:Y:S02]  /*0dc0*/  VIMNMX R54, PT, PT, R75, R70.reuse, !PT ;  /* 0x000000464b367248 */ /* 0x080fe40007fe0100 */
[----:B------:R-:W-:Y:S01]  /*0dd0*/  LEA.HI.X R5, R58, UR9, R5, 0x2, P2 ;  /* 0x000000093a057c11 */ /* 0x000fe200090f1405 */
[----:B0-----:R-:W0:Y:S01]  /*0de0*/  @!P0 LDC.64 R2, c[0x0][0x388] ;  /* 0x0000e200ff028b82 */ /* 0x001e220000000a00 */
[-C--:B------:R-:W-:Y:S02]  /*0df0*/  ISETP.GE.AND P1, PT, R56, R33.reuse, PT ;  /* 0x000000213800720c */ /* 0x080fe40003f26270 */
[----:B------:R-:W-:Y:S01]  /*0e00*/  ISETP.GE.AND P2, PT, R54, R33, PT ;  /* 0x000000213600720c */ /* 0x000fe20003f46270 */
[----:B------:R-:W-:Y:S01]  /*0e10*/  @!P6 STG.E desc[UR6][R4.64+0x20], R79 ;  /* 0x0000204f0400e986 */ /* 0x000fe2000c101906 */
[----:B------:R-:W-:Y:S01]  /*0e20*/  VIMNMX R70, PT, PT, R93, R70, !PT ;  /* 0x000000465d467248 */ /* 0x000fe20007fe0100 */
[----:B-1----:R-:W-:Y:S01]  /*0e30*/  VIADD R52, R30, 0x18 ;  /* 0x000000181e347836 */ /* 0x002fe20000000000 */
[-C--:B------:R-:W-:Y:S01]  /*0e40*/  VIMNMX R56, PT, PT, R69, R68.reuse, !PT ;  /* 0x0000004445387248 */ /* 0x080fe20007fe0100 */
[----:B------:R-:W-:Y:S01]  /*0e50*/  @!P4 STG.E desc[UR6][R4.64+0x60], R83 ;  /* 0x000060530400c986 */ /* 0x000fe2000c101906 */
[----:B------:R-:W-:-:S02]  /*0e60*/  VIMNMX R54, PT, PT, R49, R68, !PT ;  /* 0x0000004431367248 */ /* 0x000fc40007fe0100 */
[-C--:B------:R-:W-:Y:S01]  /*0e70*/  ISETP.GE.AND P6, PT, R70, R33.reuse, PT ;  /* 0x000000214600720c */ /* 0x080fe20003fc6270 */
[----:B------:R-:W-:Y:S01]  /*0e80*/  @!P3 STG.E desc[UR6][R4.64+0x40], R81 ;  /* 0x000040510400b986 */ /* 0x000fe2000c101906 */
[-C--:B------:R-:W-:Y:S01]  /*0e90*/  ISETP.GE.AND P4, PT, R56, R33.reuse, PT ;  /* 0x000000213800720c */ /* 0x080fe20003f86270 */
[----:B------:R-:W-:Y:S01]  /*0ea0*/  IMAD R56, R33, 0x10, R50 ;  /* 0x0000001021387824 */ /* 0x000fe200078e0232 */
[-C--:B------:R-:W-:Y:S01]  /*0eb0*/  ISETP.GE.AND P3, PT, R54, R33.reuse, PT ;  /* 0x000000213600720c */ /* 0x080fe20003f66270 */
[----:B------:R-:W-:Y:S01]  /*0ec0*/  @!P1 STG.E desc[UR6][R4.64+0xc0], R89 ;  /* 0x0000c05904009986 */ /* 0x000fe2000c101906 */
[C---:B------:R-:W-:Y:S01]  /*0ed0*/  VIMNMX R54, PT, PT, R31.reuse, R52, !PT ;  /* 0x000000341f367248 */ /* 0x040fe20007fe0100 */
[--C-:B------:R-:W-:Y:S01]  /*0ee0*/  @!P0 IMAD.IADD R7, R31, 0x1, R56.reuse ;  /* 0x000000011f078824 */ /* 0x100fe200078e0238 */
[----:B------:R-:W-:Y:S01]  /*0ef0*/  VIMNMX R6, PT, PT, R71, R68, !PT ;  /* 0x0000004447067248 */ /* 0x000fe20007fe0100 */
[----:B------:R-:W-:Y:S01]  /*0f00*/  @!P2 STG.E desc[UR6][R4.64+0xa0], R87 ;  /* 0x0000a0570400a986 */ /* 0x000fe2000c101906 */
[----:B------:R-:W-:Y:S01]  /*0f10*/  IADD3 R60, P1, PT, R31, R56, RZ ;  /* 0x000000381f3c7210 */ /* 0x000fe20007f3e0ff */
[----:B------:R-:W-:Y:S01]  /*0f20*/  IMAD R56, R33, 0x8, R56 ;  /* 0x0000000821387824 */ /* 0x000fe200078e0238 */
[-C--:B------:R-:W-:Y:S01]  /*0f30*/  ISETP.GE.AND P2, PT, R54, R33.reuse, PT ;  /* 0x000000213600720c */ /* 0x080fe20003f46270 */
[----:B------:R-:W-:Y:S01]  /*0f40*/  @!P5 STG.E desc[UR6][R4.64+0x80], R85 ;  /* 0x000080550400d986 */ /* 0x000fe2000c101906 */
[----:B------:R-:W-:Y:S01]  /*0f50*/  VIMNMX R54, PT, PT, R73, R68, !PT ;  /* 0x0000004449367248 */ /* 0x000fe20007fe0100 */
[----:B------:R-:W-:Y:S01]  /*0f60*/  IMAD R50, R33, 0x20, R50 ;  /* 0x0000002021327824 */ /* 0x000fe200078e0232 */
[-C--:B------:R-:W-:Y:S01]  /*0f70*/  ISETP.GE.AND P5, PT, R6, R33.reuse, PT ;  /* 0x000000210600720c */ /* 0x080fe20003fa6270 */
[----:B0-----:R-:W-:Y:S01]  /*0f80*/  @!P0 IMAD.WIDE.U32 R6, R7, 0x4, R2 ;  /* 0x0000000407068825 */ /* 0x001fe200078e0002 */
[----:B------:R0:W-:Y:S01]  /*0f90*/  @!P6 STG.E desc[UR6][R4.64+0xe0], R91 ;  /* 0x0000e05b0400e986 */ /* 0x0001e2000c101906 */
[----:B------:R-:W-:-:S02]  /*0fa0*/  ISETP.GE.AND P6, PT, R54, R33, PT ;  /* 0x000000213600720c */ /* 0x000fc40003fc6270 */
[----:B------:R-:W-:Y:S01]  /*0fb0*/  IMAD.X R3, RZ, RZ, RZ, P1 ;  /* 0x000000ffff037224 */ /* 0x000fe200008e06ff */
[C---:B------:R-:W-:Y:S01]  /*0fc0*/  LEA R2, P1, R60.reuse, UR8, 0x2 ;  /* 0x000000083c027c11 */ /* 0x040fe2000f8210ff */
[----:B------:R1:W-:Y:S01]  /*0fd0*/  @!P0 STG.E desc[UR6][R6.64], R67 ;  /* 0x0000004306008986 */ /* 0x0003e2000c101906 */
[-C--:B------:R-:W-:Y:S02]  /*0fe0*/  VIMNMX R54, PT, PT, R75, R68.reuse, !PT ;  /* 0x000000444b367248 */ /* 0x080fe40007fe0100 */
[----:B------:R-:W-:Y:S02]  /*0ff0*/  LEA.HI.X R3, R60, UR9, R3, 0x2, P1 ;  /* 0x000000093c037c11 */ /* 0x000fe400088f1403 */
[-C--:B------:R-:W-:Y:S02]  /*1000*/  ISETP.GE.AND P0, PT, R54, R33.reuse, PT ;  /* 0x000000213600720c */ /* 0x080fe40003f06270 */
[----:B------:R-:W-:Y:S01]  /*1010*/  VIMNMX R58, PT, PT, R77, R68, !PT ;  /* 0x000000444d3a7248 */ /* 0x000fe20007fe0100 */
[----:B0-----:R-:W0:Y:S01]  /*1020*/  @!P2 LDC.64 R4, c[0x0][0x388] ;  /* 0x0000e200ff04ab82 */ /* 0x001e220000000a00 */
[-C--:B------:R-:W-:Y:S01]  /*1030*/  VIMNMX R54, PT, PT, R49, R52.reuse, !PT ;  /* 0x0000003431367248 */ /* 0x080fe20007fe0100 */
[----:B------:R-:W-:Y:S01]  /*1040*/  @!P4 STG.E desc[UR6][R2.64+0x40], R65 ;  /* 0x000040410200c986 */ /* 0x000fe2000c101906 */
[-C--:B------:R-:W-:Y:S01]  /*1050*/  ISETP.GE.AND P1, PT, R58, R33.reuse, PT ;  /* 0x000000213a00720c */ /* 0x080fe20003f26270 */
[----:B-1----:R-:W-:Y:S01]  /*1060*/  @!P2 IMAD.IADD R7, R31, 0x1, R56 ;  /* 0x000000011f07a824 */ /* 0x002fe200078e0238 */
[----:B------:R-:W-:Y:S01]  /*1070*/  ISETP.GE.AND P4, PT, R54, R33, PT ;  /* 0x000000213600720c */ /* 0x000fe20003f86270 */
[----:B------:R-:W-:Y:S01]  /*1080*/  VIADD R54, R30, 0x20 ;  /* 0x000000201e367836 */ /* 0x000fe20000000000 */
[----:B------:R-:W-:Y:S01]  /*1090*/  VIMNMX R58, PT, PT, R69, R52, !PT ;  /* 0x00000034453a7248 */ /* 0x000fe20007fe0100 */
[----:B------:R-:W-:Y:S01]  /*10a0*/  @!P5 STG.E desc[UR6][R2.64+0x60], R63 ;  /* 0x0000603f0200d986 */ /* 0x000fe2000c101906 */
[----:B------:R-:W-:-:S02]  /*10b0*/  VIMNMX R68, PT, PT, R93, R68, !PT ;  /* 0x000000445d447248 */ /* 0x000fc40007fe0100 */
[-C--:B------:R-:W-:Y:S01]  /*10c0*/  ISETP.GE.AND P5, PT, R58, R33.reuse, PT ;  /* 0x000000213a00720c */ /* 0x080fe20003fa6270 */
[----:B------:R1:W-:Y:S01]  /*10d0*/  @!P3 STG.E desc[UR6][R2.64+0x20], R53 ;  /* 0x000020350200b986 */ /* 0x0003e2000c101906 */
[----:B------:R-:W-:Y:S02]  /*10e0*/  VIMNMX R58, PT, PT, R31, R54, !PT ;  /* 0x000000361f3a7248 */ /* 0x000fe40007fe0100 */
[-C--:B------:R-:W-:Y:S01]  /*10f0*/  ISETP.GE.AND P3, PT, R68, R33.reuse, PT ;  /* 0x000000214400720c */ /* 0x080fe20003f66270 */
[----:B------:R-:W-:Y:S01]  /*1100*/  @!P0 STG.E desc[UR6][R2.64+0xa0], R61 ;  /* 0x0000a03d02008986 */ /* 0x000fe2000c101906 */
[----:B------:R-:W-:Y:S02]  /*1110*/  ISETP.GE.AND P0, PT, R58, R33, PT ;  /* 0x000000213a00720c */ /* 0x000fe40003f06270 */
[-C--:B------:R-:W-:Y:S01]  /*1120*/  VIMNMX R6, PT, PT, R71, R52.reuse, !PT ;  /* 0x0000003447067248 */ /* 0x080fe20007fe0100 */
[----:B------:R-:W-:Y:S01]  /*1130*/  @!P1 STG.E desc[UR6][R2.64+0xc0], R55 ;  /* 0x0000c03702009986 */ /* 0x000fe2000c101906 */
[----:B------:R-:W-:-:S02]  /*1140*/  VIMNMX R58, PT, PT, R77, R52, !PT ;  /* 0x000000344d3a7248 */ /* 0x000fc40007fe0100 */
[----:B-1----:R-:W-:Y:S01]  /*1150*/  IADD3 R53, P1, PT, R31, R56, RZ ;  /* 0x000000381f357210 */ /* 0x002fe20007f3e0ff */
[----:B------:R-:W-:Y:S01]  /*1160*/  @!P6 STG.E desc[UR6][R2.64+0x80], R59 ;  /* 0x0000803b0200e986 */ /* 0x000fe2000c101906 */
[----:B------:R-:W-:Y:S02]  /*1170*/  VIMNMX R56, PT, PT, R73, R52, !PT ;  /* 0x0000003449387248 */ /* 0x000fe40007fe0100 */
[----:B------:R-:W-:Y:S01]  /*1180*/  ISETP.GE.AND P6, PT, R6, R33, PT ;  /* 0x000000210600720c */ /* 0x000fe20003fc6270 */
[----:B------:R1:W-:Y:S01]  /*1190*/  @!P3 STG.E desc[UR6][R2.64+0xe0], R57 ;  /* 0x0000e0390200b986 */ /* 0x0003e2000c101906 */
[----:B0-----:R-:W-:Y:S01]  /*11a0*/  @!P2 IMAD.WIDE.U32 R6, R7, 0x4, R4 ;  /* 0x000000040706a825 */ /* 0x001fe200078e0004 */
[----:B------:R-:W-:-:S03]  /*11b0*/  LEA R4, P3, R53, UR8, 0x2 ;  /* 0x0000000835047c11 */ /* 0x000fc6000f8610ff */
[----:B------:R-:W-:Y:S01]  /*11c0*/  IMAD.X R60, RZ, RZ, RZ, P1 ;  /* 0x000000ffff3c7224 */ /* 0x000fe200008e06ff */
[-C--:B------:R-:W-:Y:S01]  /*11d0*/  ISETP.GE.AND P1, PT, R56, R33.reuse, PT ;  /* 0x000000213800720c */ /* 0x080fe20003f26270 */
[----:B------:R0:W-:Y:S01]  /*11e0*/  @!P2 STG.E desc[UR6][R6.64], R51 ;  /* 0x000000330600a986 */ /* 0x0001e2000c101906 */
[-C--:B------:R-:W-:Y:S02]  /*11f0*/  VIMNMX R56, PT, PT, R75, R52.reuse, !PT ;  /* 0x000000344b387248 */ /* 0x080fe40007fe0100 */
[----:B------:R-:W-:Y:S01]  /*1200*/  LEA.HI.X R5, R53, UR9, R60, 0x2, P3 ;  /* 0x0000000935057c11 */ /* 0x000fe200098f143c */
[----:B-1----:R-:W1:Y:S01]  /*1210*/  @!P0 LDC.64 R2, c[0x0][0x388] ;  /* 0x0000e200ff028b82 */ /* 0x002e620000000a00 */
[-C--:B------:R-:W-:Y:S01]  /*1220*/  ISETP.GE.AND P3, PT, R58, R33.reuse, PT ;  /* 0x000000213a00720c */ /* 0x080fe20003f66270 */
[----:B------:R-:W-:Y:S01]  /*1230*/  VIADD R58, R30, 0x28 ;  /* 0x000000281e3a7836 */ /* 0x000fe20000000000 */
[----:B------:R-:W-:Y:S01]  /*1240*/  ISETP.GE.AND P2, PT, R56, R33, PT ;  /* 0x000000213800720c */ /* 0x000fe20003f46270 */
[----:B------:R2:W-:Y:S01]  /*1250*/  @!P4 STG.E desc[UR6][R4.64+0x20], R9 ;  /* 0x000020090400c986 */ /* 0x0005e2000c101906 */
[----:B------:R-:W-:-:S02]  /*1260*/  VIMNMX R52, PT, PT, R93, R52, !PT ;  /* 0x000000345d347248 */ /* 0x000fc40007fe0100 */
[-C--:B0-----:R-:W-:Y:S01]  /*1270*/  VIMNMX R6, PT, PT, R71, R54.reuse, !PT ;  /* 0x0000003647067248 */ /* 0x081fe20007fe0100 */
[----:B------:R-:W-:Y:S01]  /*1280*/  @!P6 STG.E desc[UR6][R4.64+0x60], R13 ;  /* 0x0000600d0400e986 */ /* 0x000fe2000c101906 */
[-C--:B------:R-:W-:Y:S01]  /*1290*/  ISETP.GE.AND P4, PT, R52, R33.reuse, PT ;  /* 0x000000213400720c */ /* 0x080fe20003f86270 */
[----:B------:R-:W-:Y:S01]  /*12a0*/  @!P0 IMAD.IADD R7, R31, 0x1, R50 ;  /* 0x000000011f078824 */ /* 0x000fe200078e0232 */
[-C--:B------:R-:W-:Y:S01]  /*12b0*/  VIMNMX R52, PT, PT, R69, R54.reuse, !PT ;  /* 0x0000003645347248 */ /* 0x080fe20007fe0100 */
[----:B------:R-:W-:Y:S01]  /*12c0*/  @!P1 STG.E desc[UR6][R4.64+0x80], R15 ;  /* 0x0000800f04009986 */ /* 0x000fe2000c101906 */
[----:B------:R-:W-:Y:S02]  /*12d0*/  VIMNMX R56, PT, PT, R49, R54, !PT ;  /* 0x0000003631387248 */ /* 0x000fe40007fe0100 */
[----:B------:R-:W-:Y:S01]  /*12e0*/  ISETP.GE.AND P6, PT, R52, R33, PT ;  /* 0x000000213400720c */ /* 0x000fe20003fc6270 */
[----:B------:R-:W-:Y:S01]  /*12f0*/  @!P3 STG.E desc[UR6][R4.64+0xc0], R19 ;  /* 0x0000c0130400b986 */ /* 0x000fe2000c101906 */
[----:B------:R-:W-:-:S02]  /*1300*/  VIMNMX R52, PT, PT, R31, R58, !PT ;  /* 0x0000003a1f347248 */ /* 0x000fc40007fe0100 */
[----:B--2---:R-:W-:Y:S01]  /*1310*/  IADD3 R9, P3, PT, R31, R50, RZ ;  /* 0x000000321f097210 */ /* 0x004fe20007f7e0ff */
[----:B------:R-:W-:Y:S01]  /*1320*/  @!P2 STG.E desc[UR6][R4.64+0xa0], R17 ;  /* 0x0000a0110400a986 */ /* 0x000fe2000c101906 */
[-C--:B------:R-:W-:Y:S02]  /*1330*/  ISETP.GE.AND P2, PT, R52, R33.reuse, PT ;  /* 0x000000213400720c */ /* 0x080fe40003f46270 */
[-C--:B------:R-:W-:Y:S01]  /*1340*/  VIMNMX R52, PT, PT, R73, R54.reuse, !PT ;  /* 0x0000003649347248 */ /* 0x080fe20007fe0100 */
[----:B------:R-:W-:Y:S01]  /*1350*/  @!P4 STG.E desc[UR6][R4.64+0xe0], R21 ;  /* 0x0000e0150400c986 */ /* 0x000fe2000c101906 */
[-C--:B------:R-:W-:Y:S01]  /*1360*/  ISETP.GE.AND P1, PT, R6, R33.reuse, PT ;  /* 0x000000210600720c */ /* 0x080fe20003f26270 */
[----:B-1----:R-:W-:Y:S01]  /*1370*/  @!P0 IMAD.WIDE.U32 R6, R7, 0x4, R2 ;  /* 0x0000000407068825 */ /* 0x002fe200078e0002 */
[----:B------:R-:W-:Y:S01]  /*1380*/  LEA R2, P4, R9, UR8, 0x2 ;  /* 0x0000000809027c11 */ /* 0x000fe2000f8810ff */
[----:B------:R0:W-:Y:S01]  /*1390*/  @!P5 STG.E desc[UR6][R4.64+0x40], R11 ;  /* 0x0000400b0400d986 */ /* 0x0001e2000c101906 */
[-C--:B------:R-:W-:Y:S01]  /*13a0*/  ISETP.GE.AND P5, PT, R56, R33.reuse, PT ;  /* 0x000000213800720c */ /* 0x080fe20003fa6270 */
[----:B------:R-:W-:Y:S01]  /*13b0*/  IMAD.X R60, RZ, RZ, RZ, P3 ;  /* 0x000000ffff3c7224 */ /* 0x000fe200018e06ff */
[----:B------:R-:W-:Y:S01]  /*13c0*/  ISETP.GE.AND P3, PT, R52, R33, PT ;  /* 0x000000213400720c */ /* 0x000fe20003f66270 */
[----:B------:R1:W-:Y:S01]  /*13d0*/  @!P0 STG.E desc[UR6][R6.64], R0 ;  /* 0x0000000006008986 */ /* 0x0003e2000c101906 */
[----:B------:R-:W-:-:S02]  /*13e0*/  VIMNMX R52, PT, PT, R75, R54, !PT ;  /* 0x000000364b347248 */ /* 0x000fc40007fe0100 */
[----:B------:R-:W-:Y:S02]  /*13f0*/  LEA.HI.X R3, R9, UR9, R60, 0x2, P4 ;  /* 0x0000000909037c11 */ /* 0x000fe4000a0f143c */
[-C--:B------:R-:W-:Y:S02]  /*1400*/  ISETP.GE.AND P4, PT, R52, R33.reuse, PT ;  /* 0x000000213400720c */ /* 0x080fe40003f86270 */
[----:B------:R-:W-:Y:S01]  /*1410*/  VIMNMX R56, PT, PT, R77, R54, !PT ;  /* 0x000000364d387248 */ /* 0x000fe20007fe0100 */
[----:B0-----:R-:W0:Y:S01]  /*1420*/  @!P2 LDC.64 R4, c[0x0][0x388] ;  /* 0x0000e200ff04ab82 */ /* 0x001e220000000a00 */
[----:B------:R-:W-:Y:S01]  /*1430*/  VIMNMX R52, PT, PT, R49, R58, !PT ;  /* 0x0000003a31347248 */ /* 0x000fe20007fe0100 */
[----:B------:R-:W-:Y:S01]  /*1440*/  @!P6 STG.E desc[UR6][R2.64+0x40], R10 ;  /* 0x0000400a0200e986 */ /* 0x000fe2000c101906 */
[-C--:B------:R-:W-:Y:S01]  /*1450*/  ISETP.GE.AND P0, PT, R56, R33.reuse, PT ;  /* 0x000000213800720c */ /* 0x080fe20003f06270 */
[----:B-1----:R-:W-:Y:S01]  /*1460*/  IMAD R0, R33, 0x8, R50 ;  /* 0x0000000821007824 */ /* 0x002fe200078e0232 */
[-C--:B------:R-:W-:Y:S01]  /*1470*/  ISETP.GE.AND P6, PT, R52, R33.reuse, PT ;  /* 0x000000213400720c */ /* 0x080fe20003fc6270 */
[C---:B------:R-:W-:Y:S01]  /*1480*/  VIADD R52, R30.reuse, 0x30 ;  /* 0x000000301e347836 */ /* 0x040fe20000000000 */
[----:B------:R-:W-:Y:S01]  /*1490*/  VIMNMX R54, PT, PT, R93, R54, !PT ;  /* 0x000000365d367248 */ /* 0x000fe20007fe0100 */
[----:B------:R1:W-:Y:S01]  /*14a0*/  @!P5 STG.E desc[UR6][R2.64+0x20], R8 ;  /* 0x000020080200d986 */ /* 0x0003e2000c101906 */
[----:B------:R-:W-:Y:S01]  /*14b0*/  @!P2 IMAD.IADD R7, R31, 0x1, R0 ;  /* 0x000000011f07a824 */ /* 0x000fe200078e0200 */
[-C--:B------:R-:W-:Y:S01]  /*14c0*/  VIMNMX R6, PT, PT, R71, R58.reuse, !PT ;  /* 0x0000003a47067248 */ /* 0x080fe20007fe0100 */
[----:B------:R-:W-:Y:S01]  /*14d0*/  VIADD R30, R30, 0x38 ;  /* 0x000000381e1e7836 */ /* 0x000fe20000000000 */
[----:B------:R-:W-:Y:S01]  /*14e0*/  ISETP.GE.AND P5, PT, R54, R33, PT ;  /* 0x000000213600720c */ /* 0x000fe20003fa6270 */
[----:B------:R-:W-:Y:S01]  /*14f0*/  @!P4 STG.E desc[UR6][R2.64+0xa0], R16 ;  /* 0x0000a0100200c986 */ /* 0x000fe2000c101906 */
[----:B------:R-:W-:Y:S01]  /*1500*/  VIMNMX R54, PT, PT, R69, R58, !PT ;  /* 0x0000003a45367248 */ /* 0x000fe20007fe0100 */
[----:B------:R-:W-:-:S02]  /*1510*/  IMAD R50, R33, 0x10, R50 ;  /* 0x0000001021327824 */ /* 0x000fc400078e0232 */
[----:B------:R-:W-:Y:S01]  /*1520*/  @!P0 STG.E desc[UR6][R2.64+0xc0], R18 ;  /* 0x0000c01202008986 */ /* 0x000fe2000c101906 */
[C---:B------:R-:W-:Y:S02]  /*1530*/  IADD3 R9, P0, PT, R31.reuse, R0, RZ ;  /* 0x000000001f097210 */ /* 0x040fe40007f1e0ff */
[----:B-1----:R-:W-:Y:S01]  /*1540*/  VIMNMX R8, PT, PT, R31, R52, !PT ;  /* 0x000000341f087248 */ /* 0x002fe20007fe0100 */
[----:B------:R-:W-:Y:S01]  /*1550*/  @!P3 STG.E desc[UR6][R2.64+0x80], R14 ;  /* 0x0000800e0200b986 */ /* 0x000fe2000c101906 */
[----:B------:R-:W-:Y:S01]  /*1560*/  VIMNMX R0, PT, PT, R73, R58, !PT ;  /* 0x0000003a49007248 */ /* 0x000fe20007fe0100 */
[----:B------:R-:W-:Y:S01]  /*1570*/  IMAD.X R10, RZ, RZ, RZ, P0 ;  /* 0x000000ffff0a7224 */ /* 0x000fe200000e06ff */
[-C--:B------:R-:W-:Y:S01]  /*1580*/  ISETP.GE.AND P4, PT, R8, R33.reuse, PT ;  /* 0x000000210800720c */ /* 0x080fe20003f86270 */
[----:B------:R-:W-:Y:S01]  /*1590*/  @!P1 STG.E desc[UR6][R2.64+0x60], R12 ;  /* 0x0000600c02009986 */ /* 0x000fe2000c101906 */
[-C--:B------:R-:W-:Y:S02]  /*15a0*/  ISETP.GE.AND P0, PT, R0, R33.reuse, PT ;  /* 0x000000210000720c */ /* 0x080fe40003f06270 */
[----:B------:R-:W-:Y:S01]  /*15b0*/  ISETP.GE.AND P3, PT, R6, R33, PT ;  /* 0x000000210600720c */ /* 0x000fe20003f66270 */
[----:B------:R1:W-:Y:S01]  /*15c0*/  @!P5 STG.E desc[UR6][R2.64+0xe0], R20 ;  /* 0x0000e0140200d986 */ /* 0x0003e2000c101906 */
[----:B0-----:R-:W-:Y:S01]  /*15d0*/  @!P2 IMAD.WIDE.U32 R6, R7, 0x4, R4 ;  /* 0x000000040706a825 */ /* 0x001fe200078e0004 */
[----:B------:R-:W-:-:S02]  /*15e0*/  LEA R4, P5, R9, UR8, 0x2 ;  /* 0x0000000809047c11 */ /* 0x000fc4000f8a10ff */
[-C--:B------:R-:W-:Y:S02]  /*15f0*/  VIMNMX R8, PT, PT, R77, R58.reuse, !PT ;  /* 0x0000003a4d087248 */ /* 0x080fe40007fe0100 */
[----:B------:R-:W-:Y:S01]  /*1600*/  LEA.HI.X R5, R9, UR9, R10, 0x2, P5 ;  /* 0x0000000909057c11 */ /* 0x000fe2000a8f140a */
[----:B------:R0:W-:Y:S01]  /*1610*/  @!P2 STG.E desc[UR6][R6.64], R22 ;  /* 0x000000160600a986 */ /* 0x0001e2000c101906 */
[-C--:B------:R-:W-:Y:S02]  /*1620*/  ISETP.GE.AND P1, PT, R54, R33.reuse, PT ;  /* 0x000000213600720c */ /* 0x080fe40003f26270 */
[-C--:B------:R-:W-:Y:S01]  /*1630*/  VIMNMX R0, PT, PT, R75, R58.reuse, !PT ;  /* 0x0000003a4b007248 */ /* 0x080fe20007fe0100 */
[----:B------:R-:W-:Y:S01]  /*1640*/  @!P0 STG.E desc[UR6][R4.64+0x80], R26 ;  /* 0x0000801a04008986 */ /* 0x000fe2000c101906 */
[----:B-1----:R-:W1:Y:S01]  /*1650*/  @!P4 LDC.64 R2, c[0x0][0x388] ;  /* 0x0000e200ff02cb82 */ /* 0x002e620000000a00 */
[-C--:B------:R-:W-:Y:S02]  /*1660*/  ISETP.GE.AND P2, PT, R8, R33.reuse, PT ;  /* 0x000000210800720c */ /* 0x080fe40003f46270 */
[----:B------:R-:W-:Y:S01]  /*1670*/  ISETP.GE.AND P5, PT, R0, R33, PT ;  /* 0x000000210000720c */ /* 0x000fe20003fa6270 */
[----:B------:R-:W-:Y:S01]  /*1680*/  @!P6 STG.E desc[UR6][R4.64+0x20], R23 ;  /* 0x000020170400e986 */ /* 0x000fe2000c101906 */
[----:B------:R-:W-:-:S02]  /*1690*/  VIMNMX R58, PT, PT, R93, R58, !PT ;  /* 0x0000003a5d3a7248 */ /* 0x000fc40007fe0100 */
[C---:B0-----:R-:W-:Y:S01]  /*16a0*/  VIMNMX R6, PT, PT, R31.reuse, R30, !PT ;  /* 0x0000001e1f067248 */ /* 0x041fe20007fe0100 */
[----:B------:R-:W-:Y:S01]  /*16b0*/  @!P4 IMAD.IADD R7, R31, 0x1, R50 ;  /* 0x000000011f07c824 */ /* 0x000fe200078e0232 */
[-C--:B------:R-:W-:Y:S01]  /*16c0*/  ISETP.GE.AND P6, PT, R58, R33.reuse, PT ;  /* 0x000000213a00720c */ /* 0x080fe20003fc6270 */
[----:B------:R-:W-:Y:S01]  /*16d0*/  @!P1 STG.E desc[UR6][R4.64+0x40], R24 ;  /* 0x0000401804009986 */ /* 0x000fe2000c101906 */
[-C--:B------:R-:W-:Y:S02]  /*16e0*/  ISETP.GE.AND P0, PT, R6, R33.reuse, PT ;  /* 0x000000210600720c */ /* 0x080fe40003f06270 */
[-C--:B------:R-:W-:Y:S01]  /*16f0*/  VIMNMX R0, PT, PT, R49, R52.reuse, !PT ;  /* 0x0000003431007248 */ /* 0x080fe20007fe0100 */
[----:B------:R-:W-:Y:S01]  /*1700*/  @!P3 STG.E desc[UR6][R4.64+0x60], R25 ;  /* 0x000060190400b986 */ /* 0x000fe2000c101906 */
[-C--:B------:R-:W-:Y:S02]  /*1710*/  VIMNMX R8, PT, PT, R69, R52.reuse, !PT ;  /* 0x0000003445087248 */ /* 0x080fe40007fe0100 */
[----:B------:R-:W-:Y:S01]  /*1720*/  ISETP.GE.AND P1, PT, R0, R33, PT ;  /* 0x000000210000720c */ /* 0x000fe20003f26270 */
[----:B------:R-:W-:Y:S01]  /*1730*/  @!P2 STG.E desc[UR6][R4.64+0xc0], R28 ;  /* 0x0000c01c0400a986 */ /* 0x000fe2000c101906 */
[----:B------:R-:W-:-:S02]  /*1740*/  VIMNMX R0, PT, PT, R71, R52, !PT ;  /* 0x0000003447007248 */ /* 0x000fc40007fe0100 */
[-C--:B------:R-:W-:Y:S01]  /*1750*/  ISETP.GE.AND P3, PT, R8, R33.reuse, PT ;  /* 0x000000210800720c */ /* 0x080fe20003f66270 */
[----:B------:R-:W-:Y:S01]  /*1760*/  @!P5 STG.E desc[UR6][R4.64+0xa0], R27 ;  /* 0x0000a01b0400d986 */ /* 0x000fe2000c101906 */
[----:B------:R-:W-:Y:S01]  /*1770*/  IADD3 R11, P2, PT, R31, R50, RZ ;  /* 0x000000321f0b7210 */ /* 0x000fe20007f5e0ff */
[----:B-1----:R-:W-:Y:S01]  /*1780*/  @!P4 IMAD.WIDE.U32 R2, R7, 0x4, R2 ;  /* 0x000000040702c825 */ /* 0x002fe200078e0002 */
[----:B------:R-:W0:Y:S01]  /*1790*/  @!P0 LDC.64 R8, c[0x0][0x388] ;  /* 0x0000e200ff088b82 */ /* 0x000e220000000a00 */
[-C--:B------:R-:W-:Y:S01]  /*17a0*/  ISETP.GE.AND P5, PT, R0, R33.reuse, PT ;  /* 0x000000210000720c */ /* 0x080fe20003fa6270 */
[----:B------:R-:W-:Y:S01]  /*17b0*/  @!P6 STG.E desc[UR6][R4.64+0xe0], R29 ;  /* 0x0000e01d0400e986 */ /* 0x000fe2000c101906 */
[-C--:B------:R-:W-:Y:S01]  /*17c0*/  VIMNMX R0, PT, PT, R73, R52.reuse, !PT ;  /* 0x0000003449007248 */ /* 0x080fe20007fe0100 */
[----:B------:R-:W-:Y:S01]  /*17d0*/  IMAD.X R12, RZ, RZ, RZ, P2 ;  /* 0x000000ffff0c7224 */ /* 0x000fe200010e06ff */
[----:B------:R-:W-:Y:S01]  /*17e0*/  VIMNMX R10, PT, PT, R77, R52, !PT ;  /* 0x000000344d0a7248 */ /* 0x000fe20007fe0100 */
[----:B------:R1:W-:Y:S01]  /*17f0*/  @!P4 STG.E desc[UR6][R2.64], R32 ;  /* 0x000000200200c986 */ /* 0x0003e2000c101906 */
[----:B------:R-:W-:Y:S01]  /*1800*/  LEA R6, P2, R11, UR8, 0x2 ;  /* 0x000000080b067c11 */ /* 0x000fe2000f8410ff */
[----:B------:R-:W-:Y:S01]  /*1810*/  IMAD R50, R33, 0x8, R50 ;  /* 0x0000000821327824 */ /* 0x000fe200078e0232 */
[----:B------:R-:W-:-:S02]  /*1820*/  ISETP.GE.AND P6, PT, R0, R33, PT ;  /* 0x000000210000720c */ /* 0x000fc40003fc6270 */
[-C--:B------:R-:W-:Y:S02]  /*1830*/  ISETP.GE.AND P4, PT, R10, R33.reuse, PT ;  /* 0x000000210a00720c */ /* 0x080fe40003f86270 */
[-C--:B------:R-:W-:Y:S02]  /*1840*/  VIMNMX R0, PT, PT, R75, R52.reuse, !PT ;  /* 0x000000344b007248 */ /* 0x080fe40007fe0100 */
[----:B------:R-:W-:Y:S02]  /*1850*/  LEA.HI.X R7, R11, UR9, R12, 0x2, P2 ;  /* 0x000000090b077c11 */ /* 0x000fe400090f140c */
[----:B------:R-:W-:Y:S01]  /*1860*/  ISETP.GE.AND P2, PT, R0, R33, PT ;  /* 0x000000210000720c */ /* 0x000fe20003f46270 */
[----:B-1----:R-:W-:Y:S01]  /*1870*/  @!P0 IMAD.IADD R3, R31, 0x1, R50 ;  /* 0x000000011f038824 */ /* 0x002fe200078e0232 */
[----:B------:R-:W-:Y:S01]  /*1880*/  VIMNMX R52, PT, PT, R93, R52, !PT ;  /* 0x000000345d347248 */ /* 0x000fe20007fe0100 */
[----:B------:R1:W-:Y:S01]  /*1890*/  @!P1 STG.E desc[UR6][R6.64+0x20], R34 ;  /* 0x0000202206009986 */ /* 0x0003e2000c101906 */
[----:B------:R-:W-:-:S02]  /*18a0*/  VIMNMX R0, PT, PT, R49, R30, !PT ;  /* 0x0000001e31007248 */ /* 0x000fc40007fe0100 */
[-C--:B------:R-:W-:Y:S01]  /*18b0*/  ISETP.GE.AND P1, PT, R52, R33.reuse, PT ;  /* 0x000000213400720c */ /* 0x080fe20003f26270 */
[----:B------:R1:W-:Y:S01]  /*18c0*/  @!P3 STG.E desc[UR6][R6.64+0x40], R35 ;  /* 0x000040230600b986 */ /* 0x0003e2000c101906 */
[-C--:B------:R-:W-:Y:S01]  /*18d0*/  VIMNMX R4, PT, PT, R69, R30.reuse, !PT ;  /* 0x0000001e45047248 */ /* 0x080fe20007fe0100 */
[----:B0-----:R-:W-:Y:S01]  /*18e0*/  @!P0 IMAD.WIDE.U32 R2, R3, 0x4, R8 ;  /* 0x0000000403028825 */ /* 0x001fe200078e0008 */
[-C--:B------:R-:W-:Y:S01]  /*18f0*/  ISETP.GE.AND P3, PT, R0, R33.reuse, PT ;  /* 0x000000210000720c */ /* 0x080fe20003f66270 */
[----:B------:R1:W-:Y:S01]  /*1900*/  @!P5 STG.E desc[UR6][R6.64+0x60], R36 ;  /* 0x000060240600d986 */ /* 0x0003e2000c101906 */
[----:B------:R-:W-:Y:S02]  /*1910*/  ISETP.GE.AND P5, PT, R4, R33, PT ;  /* 0x000000210400720c */ /* 0x000fe40003fa6270 */
[----:B------:R-:W-:Y:S01]  /*1920*/  VIMNMX R0, PT, PT, R71, R30, !PT ;  /* 0x0000001e47007248 */ /* 0x000fe20007fe0100 */
[----:B------:R1:W-:Y:S01]  /*1930*/  @!P4 STG.E desc[UR6][R6.64+0xc0], R39 ;  /* 0x0000c0270600c986 */ /* 0x0003e2000c101906 */
[----:B------:R-:W-:-:S02]  /*1940*/  IADD3 R31, P4, PT, R31, R50, RZ ;  /* 0x000000321f1f7210 */ /* 0x000fc40007f9e0ff */
[-C--:B------:R-:W-:Y:S01]  /*1950*/  VIMNMX R4, PT, PT, R73, R30.reuse, !PT ;  /* 0x0000001e49047248 */ /* 0x080fe20007fe0100 */
[----:B------:R1:W-:Y:S01]  /*1960*/  @!P6 STG.E desc[UR6][R6.64+0x80], R37 ;  /* 0x000080250600e986 */ /* 0x0003e2000c101906 */
[-C--:B------:R-:W-:Y:S01]  /*1970*/  ISETP.GE.AND P6, PT, R0, R33.reuse, PT ;  /* 0x000000210000720c */ /* 0x080fe20003fc6270 */
[----:B------:R-:W-:Y:S01]  /*1980*/  IMAD.X R10, RZ, RZ, RZ, P4 ;  /* 0x000000ffff0a7224 */ /* 0x000fe200020e06ff */
[-C--:B------:R-:W-:Y:S01]  /*1990*/  VIMNMX R0, PT, PT, R75, R30.reuse, !PT ;  /* 0x0000001e4b007248 */ /* 0x080fe20007fe0100 */
[----:B------:R1:W-:Y:S01]  /*19a0*/  @!P2 STG.E desc[UR6][R6.64+0xa0], R38 ;  /* 0x0000a0260600a986 */ /* 0x0003e2000c101906 */
[----:B------:R-:W-:Y:S02]  /*19b0*/  ISETP.GE.AND P2, PT, R4, R33, PT ;  /* 0x000000210400720c */ /* 0x000fe40003f46270 */
[----:B------:R-:W-:Y:S01]  /*19c0*/  VIMNMX R8, PT, PT, R77, R30, !PT ;  /* 0x0000001e4d087248 */ /* 0x000fe20007fe0100 */
[----:B------:R1:W-:Y:S01]  /*19d0*/  @!P1 STG.E desc[UR6][R6.64+0xe0], R40 ;  /* 0x0000e02806009986 */ /* 0x0003e2000c101906 */
[----:B------:R-:W-:-:S02]  /*19e0*/  LEA R4, P4, R31, UR8, 0x2 ;  /* 0x000000081f047c11 */ /* 0x000fc4000f8810ff */
[----:B------:R-:W-:Y:S01]  /*19f0*/  VIMNMX R30, PT, PT, R93, R30, !PT ;  /* 0x0000001e5d1e7248 */ /* 0x000fe20007fe0100 */
[----:B------:R1:W-:Y:S01]  /*1a00*/  @!P0 STG.E desc[UR6][R2.64], R41 ;  /* 0x0000002902008986 */ /* 0x0003e2000c101906 */
[-C--:B------:R-:W-:Y:S02]  /*1a10*/  ISETP.GE.AND P0, PT, R0, R33.reuse, PT ;  /* 0x000000210000720c */ /* 0x080fe40003f06270 */
[-C--:B------:R-:W-:Y:S02]  /*1a20*/  ISETP.GE.AND P1, PT, R8, R33.reuse, PT ;  /* 0x000000210800720c */ /* 0x080fe40003f26270 */
[----:B------:R-:W-:Y:S02]  /*1a30*/  LEA.HI.X R5, R31, UR9, R10, 0x2, P4 ;  /* 0x000000091f057c11 */ /* 0x000fe4000a0f140a */
[----:B------:R-:W-:-:S03]  /*1a40*/  ISETP.GE.AND P4, PT, R30, R33, PT ;  /* 0x000000211e00720c */ /* 0x000fc60003f86270 */
[----:B------:R1:W-:Y:S04]  /*1a50*/  @!P3 STG.E desc[UR6][R4.64+0x20], R42 ;  /* 0x0000202a0400b986 */ /* 0x0003e8000c101906 */
[----:B------:R1:W-:Y:S04]  /*1a60*/  @!P5 STG.E desc[UR6][R4.64+0x40], R43 ;  /* 0x0000402b0400d986 */ /* 0x0003e8000c101906 */
[----:B------:R1:W-:Y:S04]  /*1a70*/  @!P6 STG.E desc[UR6][R4.64+0x60], R44 ;  /* 0x0000602c0400e986 */ /* 0x0003e8000c101906 */
[----:B------:R1:W-:Y:S04]  /*1a80*/  @!P2 STG.E desc[UR6][R4.64+0x80], R45 ;  /* 0x0000802d0400a986 */ /* 0x0003e8000c101906 */
[----:B------:R1:W-:Y:S04]  /*1a90*/  @!P0 STG.E desc[UR6][R4.64+0xa0], R46 ;  /* 0x0000a02e04008986 */ /* 0x0003e8000c101906 */
[----:B------:R1:W-:Y:S01]  /*1aa0*/  @!P1 STG.E desc[UR6][R4.64+0xc0], R47 ;  /* 0x0000c02f04009986 */ /* 0x0003e2000c101906 */
[----:B------:R-:W-:Y:S05]  /*1ab0*/  @P4 EXIT ;  /* 0x000000000000494d */ /* 0x000fea0003800000 */
[----:B------:R-:W-:Y:S01]  /*1ac0*/  STG.E desc[UR6][R4.64+0xe0], R48 ;  /* 0x0000e03004007986 */ /* 0x000fe2000c101906 */
[----:B------:R-:W-:Y:S05]  /*1ad0*/  EXIT ;  /* 0x000000000000794d */ /* 0x000fea0003800000 */
.L_x_2:
[----:B------:R-:W-:-:S00]  /*1ae0*/  BRA `(.L_x_2) ;  /* 0xfffffffc00fc7947 */ /* 0x000fc0000383ffff */
[----:B------:R-:W-:-:S00]  /*1af0*/  NOP ;  /* 0x0000000000007918 */ /* 0x000fc00000000000 */
        /* <DEDUP_REMOVED lines=8> */
.L_x_115:


//--------------------- .text._Z8kernel_pPfPKfiiii --------------------------
	.section	.text._Z8kernel_pPfPKfiiii,"ax",@progbits
	.align	128
        .global         _Z8kernel_pPfPKfiiii
        .type           _Z8kernel_pPfPKfiiii,@function
        .size           _Z8kernel_pPfPKfiiii,(.L_x_114 - _Z8kernel_pPfPKfiiii)
        .other          _Z8kernel_pPfPKfiiii,@"STO_CUDA_ENTRY STV_DEFAULT"
_Z8kernel_pPfPKfiiii:
.text._Z8kernel_pPfPKfiiii:
[----:B------:R-:W-:Y:S08]  /*0000*/  LDC R1, c[0x0][0x37c] ;  /* 0x0000df00ff017b82 */ /* 0x000ff00000000800 */
[----:B------:R-:W0:Y:S08]  /*0010*/  S2UR UR12, SR_CTAID.Y ;  /* 0x00000000000c79c3 */ /* 0x000e300000002600 */
[----:B------:R-:W0:Y:S02]  /*0020*/  LDC R0, c[0x0][0x398] ;  /* 0x0000e600ff007b82 */ /* 0x000e240000000800 */
[----:B0-----:R-:W-:-:S13]  /*0030*/  ISETP.LE.AND P0, PT, R0, UR12, PT ;  /* 0x0000000c00007c0c */ /* 0x001fda000bf03270 */
[----:B------:R-:W-:Y:S05]  /*0040*/  @P0 EXIT ;  /* 0x000000000000094d */ /* 0x000fea0003800000 */
[----:B------:R-:W0:Y:S01]  /*0050*/  LDCU UR6, c[0x0][0x394] ;  /* 0x00007280ff0677ac */ /* 0x000e220008000800 */
[----:B------:R-:W1:Y:S01]  /*0060*/  S2R R4, SR_TID.X ;  /* 0x0000000000047919 */ /* 0x000e620000002100 */
[----:B------:R-:W-:Y:S01]  /*0070*/  IMAD.MOV.U32 R0, RZ, RZ, RZ ;  /* 0x000000ffff007224 */ /* 0x000fe200078e00ff */
[----:B------:R-:W2:Y:S01]  /*0080*/  LDCU.64 UR10, c[0x0][0x358] ;  /* 0x00006b00ff0a77ac */ /* 0x000ea20008000a00 */
[----:B0-----:R-:W-:-:S09]  /*0090*/  UISETP.GE.AND UP0, UPT, UR6, 0x1, UPT ;  /* 0x000000010600788c */ /* 0x001fd2000bf06270 */
[----:B--2---:R-:W-:Y:S05]  /*00a0*/  BRA.U !UP0, `(.L_x_3) ;  /* 0x0000000d08307547 */ /* 0x004fea000b800000 */
[----:B------:R-:W0:Y:S01]  /*00b0*/  LDCU UR7, c[0x0][0x390] ;  /* 0x00007200ff0777ac */ /* 0x000e220008000800 */
[----:B------:R-:W-:Y:S01]  /*00c0*/  HFMA2 R0, -RZ, RZ, 0, 0 ;  /* 0x00000000ff007431 */ /* 0x000fe200000001ff */
[----:B------:R-:W-:Y:S02]  /*00d0*/  UISETP.GE.U32.AND UP0, UPT, UR6, 0x1e1, UPT ;  /* 0x000001e10600788c */ /* 0x000fe4000bf06070 */
[----:B------:R-:W-:-:S04]  /*00e0*/  UIADD3 UR4, UPT, UPT, UR6, -0x1, URZ ;  /* 0xffffffff06047890 */ /* 0x000fc8000fffe0ff */
[----:B------:R-:W-:-:S03]  /*00f0*/  ULEA.HI UR5, UR4, 0x1, URZ, 0x1b ;  /* 0x0000000104057891 */ /* 0x000fc6000f8fd8ff */
[----:B------:R-:W-:Y:S01]  /*0100*/  UMOV UR4, URZ ;  /* 0x000000ff00047c82 */ /* 0x000fe20008000000 */
[----:B------:R-:W-:Y:S01]  /*0110*/  ULOP3.LUT UR13, UR5, 0xf, URZ, 0xc0, !UPT ;  /* 0x0000000f050d7892 */ /* 0x000fe2000f8ec0ff */
[----:B0-----:R-:W-:-:S04]  /*0120*/  IMAD.U32 R6, RZ, RZ, UR7 ;  /* 0x00000007ff067e24 */ /* 0x001fc8000f8e00ff */
[----:B------:R-:W-:Y:S01]  /*0130*/  IMAD R5, R6, UR12, RZ ;  /* 0x0000000c06057c24 */ /* 0x000fe2000f8e02ff */
[----:B------:R-:W-:Y:S06]  /*0140*/  BRA.U !UP0, `(.L_x_4) ;  /* 0x0000000508707547 */ /* 0x000fec000b800000 */
[----:B------:R-:W0:Y:S01]  /*0150*/  LDC R6, c[0x0][0x390] ;  /* 0x0000e400ff067b82 */ /* 0x000e220000000800 */
[----:B------:R-:W2:Y:S01]  /*0160*/  LDCU.64 UR8, c[0x0][0x388] ;  /* 0x00007100ff0877ac */ /* 0x000ea20008000a00 */
[----:B-1----:R-:W-:Y:S01]  /*0170*/  IMAD.IADD R8, R5, 0x1, R4 ;  /* 0x0000000105087824 */ /* 0x002fe200078e0204 */
[----:B------:R-:W-:Y:S01]  /*0180*/  MOV R7, R4 ;  /* 0x0000000400077202 */ /* 0x000fe20000000f00 */
[----:B------:R-:W-:Y:S01]  /*0190*/  IMAD.MOV.U32 R0, RZ, RZ, RZ ;  /* 0x000000ffff007224 */ /* 0x000fe200078e00ff */
[----:B------:R-:W-:Y:S01]  /*01a0*/  ULOP3.LUT UR4, UR5, 0xffffff0, URZ, 0xc0, !UPT ;  /* 0x0ffffff005047892 */ /* 0x000fe2000f8ec0ff */
[----:B------:R-:W-:-:S03]  /*01b0*/  UMOV UR6, 0x100 ;  /* 0x0000010000067882 */ /* 0x000fc60000000000 */
[----:B------:R-:W-:Y:S02]  /*01c0*/  UIADD3 UR4, UPT, UPT, -UR4, URZ, URZ ;  /* 0x000000ff04047290 */ /* 0x000fe4000fffe1ff */
[----:B--2---:R-:W-:-:S04]  /*01d0*/  UIADD3 UR7, UP0, UPT, UR8, 0x400, URZ ;  /* 0x0000040008077890 */ /* 0x004fc8000ff1e0ff */
[----:B------:R-:W-:-:S12]  /*01e0*/  UIADD3.X UR8, UPT, UPT, URZ, UR9, URZ, UP0, !UPT ;  /* 0x00000009ff087290 */ /* 0x000fd800087fe4ff */
.L_x_5:
[C---:B------:R-:W-:Y:S01]  /*01f0*/  VIADD R9, R7.reuse, 0x20 ;  /* 0x0000002007097836 */ /* 0x040fe20000000000 */
[CC--:B0-----:R-:W-:Y:S01]  /*0200*/  ISETP.GE.AND P0, PT, R7.reuse, R6.reuse, PT ;  /* 0x000000060700720c */ /* 0x0c1fe20003f06270 */
[----:B------:R-:W-:Y:S01]  /*0210*/  VIADD R11, R7, 0x40 ;  /* 0x00000040070b7836 */ /* 0x000fe20000000000 */
[----:B------:R-:W-:Y:S01]  /*0220*/  MOV R2, UR7 ;  /* 0x0000000700027c02 */ /* 0x000fe20008000f00 */
[----:B------:R-:W-:Y:S01]  /*0230*/  IMAD.U32 R3, RZ, RZ, UR8 ;  /* 0x00000008ff037e24 */ /* 0x000fe2000f8e00ff */
[-C--:B------:R-:W-:Y:S01]  /*0240*/  ISETP.GE.AND P3, PT, R9, R6.reuse, PT ;  /* 0x000000060900720c */ /* 0x080fe20003f66270 */
[----:B------:R-:W-:Y:S01]  /*0250*/  IMAD.MOV.U32 R9, RZ, RZ, RZ ;  /* 0x000000ffff097224 */ /* 0x000fe200078e00ff */
[----:B------:R-:W-:Y:S01]  /*0260*/  ISETP.GE.AND P4, PT, R11, R6, PT ;  /* 0x000000060b00720c */ /* 0x000fe20003f86270 */
[C---:B------:R-:W-:Y:S01]  /*0270*/  VIADD R13, R7.reuse, 0x80 ;  /* 0x00000080070d7836 */ /* 0x040fe20000000000 */
[----:B------:R-:W-:Y:S01]  /*0280*/  IADD3 R11, PT, PT, R7, 0x60, RZ ;  /* 0x00000060070b7810 */ /* 0x000fe20007ffe0ff */
[----:B------:R-:W-:-:S03]  /*0290*/  IMAD.WIDE R2, R8, 0x4, R2 ;  /* 0x0000000408027825 */ /* 0x000fc600078e0202 */
[-C--:B------:R-:W-:Y:S02]  /*02a0*/  ISETP.GE.AND P1, PT, R11, R6.reuse, PT ;  /* 0x000000060b00720c */ /* 0x080fe40003f26270 */
[----:B------:R-:W-:Y:S02]  /*02b0*/  CS2R R10, SRZ ;  /* 0x00000000000a7805 */ /* 0x000fe4000001ff00 */
[-C--:B------:R-:W-:Y:S01]  /*02c0*/  ISETP.GE.AND P2, PT, R13, R6.reuse, PT ;  /* 0x000000060d00720c */ /* 0x080fe20003f46270 */
[----:B------:R-:W2:Y:S01]  /*02d0*/  @!P0 LDG.E R9, desc[UR10][R2.64+-0x400] ;  /* 0xfffc000a02098981 */ /* 0x000ea2000c1e1900 */
[C---:B------:R-:W-:Y:S01]  /*02e0*/  VIADD R13, R7.reuse, 0xa0 ;  /* 0x000000a0070d7836 */ /* 0x040fe20000000000 */
[----:B------:R-:W-:Y:S02]  /*02f0*/  IADD3 R15, PT, PT, R7, 0xc0, RZ ;  /* 0x000000c0070f7810 */ /* 0x000fe40007ffe0ff */
[----:B------:R-:W3:Y:S02]  /*0300*/  @!P3 LDG.E R10, desc[UR10][R2.64+-0x380] ;  /* 0xfffc800a020ab981 */ /* 0x000ee4000c1e1900 */
[----:B------:R-:W-:-:S02]  /*0310*/  ISETP.GE.AND P3, PT, R13, R6, PT ;  /* 0x000000060d00720c */ /* 0x000fc40003f66270 */
[----:B------:R-:W-:Y:S02]  /*0320*/  CS2R R12, SRZ ;  /* 0x00000000000c7805 */ /* 0x000fe4000001ff00 */
[-C--:B------:R-:W-:Y:S01]  /*0330*/  ISETP.GE.AND P0, PT, R15, R6.reuse, PT ;  /* 0x000000060f00720c */ /* 0x080fe20003f06270 */
[----:B------:R-:W4:Y:S01]  /*0340*/  @!P4 LDG.E R11, desc[UR10][R2.64+-0x300] ;  /* 0xfffd000a020bc981 */ /* 0x000f22000c1e1900 */
[C---:B------:R-:W-:Y:S02]  /*0350*/  VIADD R15, R7.reuse, 0xe0 ;  /* 0x000000e0070f7836 */ /* 0x040fe40000000000 */
[----:B------:R-:W-:Y:S01]  /*0360*/  VIADD R17, R7, 0x100 ;  /* 0x0000010007117836 */ /* 0x000fe20000000000 */
[----:B------:R-:W5:Y:S02]  /*0370*/  @!P1 LDG.E R12, desc[UR10][R2.64+-0x280] ;  /* 0xfffd800a020c9981 */ /* 0x000f64000c1e1900 */
[-C--:B------:R-:W-:Y:S02]  /*0380*/  ISETP.GE.AND P1, PT, R15, R6.reuse, PT ;  /* 0x000000060f00720c */ /* 0x080fe40003f26270 */
[----:B------:R-:W-:Y:S01]  /*0390*/  CS2R R14, SRZ ;  /* 0x00000000000e7805 */ /* 0x000fe2000001ff00 */
[----:B------:R-:W5:Y:S01]  /*03a0*/  @!P2 LDG.E R13, desc[UR10][R2.64+-0x200] ;  /* 0xfffe000a020da981 */ /* 0x000f62000c1e1900 */
[----:B------:R-:W-:Y:S01]  /*03b0*/  ISETP.GE.AND P2, PT, R17, R6, PT ;  /* 0x000000061100720c */ /* 0x000fe20003f46270 */
[C---:B------:R-:W-:Y:S01]  /*03c0*/  VIADD R19, R7.reuse, 0x140 ;  /* 0x0000014007137836 */ /* 0x040fe20000000000 */
[----:B------:R-:W-:-:S02]  /*03d0*/  IADD3 R17, PT, PT, R7, 0x120, RZ ;  /* 0x0000012007117810 */ /* 0x000fc40007ffe0ff */
[----:B------:R-:W5:Y:S02]  /*03e0*/  @!P3 LDG.E R14, desc[UR10][R2.64+-0x180] ;  /* 0xfffe800a020eb981 */ /* 0x000f64000c1e1900 */
[-C--:B------:R-:W-:Y:S02]  /*03f0*/  ISETP.GE.AND P3, PT, R17, R6.reuse, PT ;  /* 0x000000061100720c */ /* 0x080fe40003f66270 */
[----:B------:R-:W-:Y:S01]  /*0400*/  CS2R R16, SRZ ;  /* 0x0000000000107805 */ /* 0x000fe2000001ff00 */
[----:B------:R-:W5:Y:S01]  /*0410*/  @!P0 LDG.E R15, desc[UR10][R2.64+-0x100] ;  /* 0xffff000a020f8981 */ /* 0x000f62000c1e1900 */
[-C--:B------:R-:W-:Y:S01]  /*0420*/  ISETP.GE.AND P0, PT, R19, R6.reuse, PT ;  /* 0x000000061300720c */ /* 0x080fe20003f06270 */
[C---:B------:R-:W-:Y:S01]  /*0430*/  VIADD R19, R7.reuse, 0x160 ;  /* 0x0000016007137836 */ /* 0x040fe20000000000 */
[----:B------:R-:W-:Y:S02]  /*0440*/  IADD3 R21, PT, PT, R7, 0x180, RZ ;  /* 0x0000018007157810 */ /* 0x000fe40007ffe0ff */
[----:B------:R-:W5:Y:S02]  /*0450*/  @!P1 LDG.E R16, desc[UR10][R2.64+-0x80] ;  /* 0xffff800a02109981 */ /* 0x000f64000c1e1900 */
[----:B------:R-:W-:-:S02]  /*0460*/  ISETP.GE.AND P1, PT, R19, R6, PT ;  /* 0x000000061300720c */ /* 0x000fc40003f26270 */
[----:B------:R-:W-:Y:S01]  /*0470*/  CS2R R18, SRZ ;  /* 0x0000000000127805 */ /* 0x000fe2000001ff00 */
[----:B------:R-:W5:Y:S01]  /*0480*/  @!P2 LDG.E R17, desc[UR10][R2.64] ;  /* 0x0000000a0211a981 */ /* 0x000f62000c1e1900 */
[-C--:B------:R-:W-:Y:S01]  /*0490*/  ISETP.GE.AND P2, PT, R21, R6.reuse, PT ;  /* 0x000000061500720c */ /* 0x080fe20003f46270 */
[C---:B------:R-:W-:Y:S02]  /*04a0*/  VIADD R21, R7.reuse, 0x1a0 ;  /* 0x000001a007157836 */ /* 0x040fe40000000000 */
[----:B------:R-:W-:Y:S01]  /*04b0*/  VIADD R23, R7, 0x1c0 ;  /* 0x000001c007177836 */ /* 0x000fe20000000000 */
[----:B------:R-:W5:Y:S02]  /*04c0*/  @!P3 LDG.E R18, desc[UR10][R2.64+0x80] ;  /* 0x0000800a0212b981 */ /* 0x000f64000c1e1900 */
[-C--:B------:R-:W-:Y:S02]  /*04d0*/  ISETP.GE.AND P3, PT, R21, R6.reuse, PT ;  /* 0x000000061500720c */ /* 0x080fe40003f66270 */
[----:B------:R-:W-:Y:S01]  /*04e0*/  CS2R R20, SRZ ;  /* 0x0000000000147805 */ /* 0x000fe2000001ff00 */
[----:B------:R-:W5:Y:S01]  /*04f0*/  @!P0 LDG.E R19, desc[UR10][R2.64+0x100] ;  /* 0x0001000a02138981 */ /* 0x000f62000c1e1900 */
[----:B------:R-:W-:-:S02]  /*0500*/  ISETP.GE.AND P0, PT, R23, R6, PT ;  /* 0x000000061700720c */ /* 0x000fc40003f06270 */
[----:B------:R-:W-:Y:S02]  /*0510*/  IADD3 R23, PT, PT, R7, 0x1e0, RZ ;  /* 0x000001e007177810 */ /* 0x000fe40007ffe0ff */
[----:B------:R-:W5:Y:S01]  /*0520*/  @!P1 LDG.E R20, desc[UR10][R2.64+0x180] ;  /* 0x0001800a02149981 */ /* 0x000f62000c1e1900 */
[----:B------:R-:W-:Y:S01]  /*0530*/  IMAD.MOV.U32 R24, RZ, RZ, RZ ;  /* 0x000000ffff187224 */ /* 0x000fe200078e00ff */
[----:B------:R-:W-:Y:S02]  /*0540*/  ISETP.GE.AND P1, PT, R23, R6, PT ;  /* 0x000000061700720c */ /* 0x000fe40003f26270 */
[----:B------:R-:W5:Y:S01]  /*0550*/  @!P2 LDG.E R21, desc[UR10][R2.64+0x200] ;  /* 0x0002000a0215a981 */ /* 0x000f62000c1e1900 */
[----:B------:R-:W-:-:S03]  /*0560*/  CS2R R22, SRZ ;  /* 0x0000000000167805 */ /* 0x000fc6000001ff00 */
[----:B------:R-:W5:Y:S04]  /*0570*/  @!P3 LDG.E R24, desc[UR10][R2.64+0x280] ;  /* 0x0002800a0218b981 */ /* 0x000f68000c1e1900 */
[----:B------:R-:W5:Y:S04]  /*0580*/  @!P0 LDG.E R23, desc[UR10][R2.64+0x300] ;  /* 0x0003000a02178981 */ /* 0x000f68000c1e1900 */
[----:B------:R-:W5:Y:S01]  /*0590*/  @!P1 LDG.E R22, desc[UR10][R2.64+0x380] ;  /* 0x0003800a02169981 */ /* 0x000f62000c1e1900 */
[----:B------:R-:W-:Y:S01]  /*05a0*/  UIADD3 UR4, UPT, UPT, UR4, 0x10, URZ ;  /* 0x0000001004047890 */ /* 0x000fe2000fffe0ff */
[----:B------:R-:W-:Y:S01]  /*05b0*/  VIADD R7, R7, 0x200 ;  /* 0x0000020007077836 */ /* 0x000fe20000000000 */
[----:B------:R-:W-:Y:S01]  /*05c0*/  IADD3 R8, PT, PT, R8, 0x200, RZ ;  /* 0x0000020008087810 */ /* 0x000fe20007ffe0ff */
[----:B------:R-:W-:-:S02]  /*05d0*/  UIADD3 UR6, UPT, UPT, UR6, 0x200, URZ ;  /* 0x0000020006067890 */ /* 0x000fc4000fffe0ff */
[----:B------:R-:W-:Y:S01]  /*05e0*/  UISETP.NE.AND UP0, UPT, UR4, URZ, UPT ;  /* 0x000000ff0400728c */ /* 0x000fe2000bf05270 */
[----:B--2---:R-:W-:-:S04]  /*05f0*/  FADD R9, R9, R0 ;  /* 0x0000000009097221 */ /* 0x004fc80000000000 */
[----:B---3--:R-:W-:-:S04]  /*0600*/  FADD R10, R9, R10 ;  /* 0x0000000a090a7221 */ /* 0x008fc80000000000 */
[----:B----4-:R-:W-:-:S04]  /*0610*/  FADD R11, R10, R11 ;  /* 0x0000000b0a0b7221 */ /* 0x010fc80000000000 */
[----:B-----5:R-:W-:-:S04]  /*0620*/  FADD R12, R11, R12 ;  /* 0x0000000c0b0c7221 */ /* 0x020fc80000000000 */
[----:B------:R-:W-:-:S04]  /*0630*/  FADD R13, R12, R13 ;  /* 0x0000000d0c0d7221 */ /* 0x000fc80000000000 */
        /* <DEDUP_REMOVED lines=10> */
[----:B------:R-:W-:Y:S01]  /*06e0*/  FADD R0, R23, R22 ;  /* 0x0000001617007221 */ /* 0x000fe20000000000 */
[----:B------:R-:W-:Y:S06]  /*06f0*/  BRA.U UP0, `(.L_x_5) ;  /* 0xfffffff900bc7547 */ /* 0x000fec000b83ffff */
[----:B------:R-:W-:-:S12]  /*0700*/  UIADD3 UR4, UPT, UPT, UR6, -0x100, URZ ;  /* 0xffffff0006047890 */ /* 0x000fd8000fffe0ff */
.L_x_4:
[----:B------:R-:W-:-:S09]  /*0710*/  UISETP.NE.AND UP0, UPT, UR13, URZ, UPT ;  /* 0x000000ff0d00728c */ /* 0x000fd2000bf05270 */
[----:B------:R-:W-:Y:S05]  /*0720*/  BRA.U !UP0, `(.L_x_3) ;  /* 0x0000000508907547 */ /* 0x000fea000b800000 */
[----:B------:R-:W-:Y:S02]  /*0730*/  UISETP.GE.U32.AND UP0, UPT, UR13, 0x8, UPT ;  /* 0x000000080d00788c */ /* 0x000fe4000bf06070 */
[----:B------:R-:W-:-:S04]  /*0740*/  ULOP3.LUT UR6, UR5, 0x7, URZ, 0xc0, !UPT ;  /* 0x0000000705067892 */ /* 0x000fc8000f8ec0ff */
[----:B------:R-:W-:-:S03]  /*0750*/  UISETP.NE.AND UP1, UPT, UR6, URZ, UPT ;  /* 0x000000ff0600728c */ /* 0x000fc6000bf25270 */
[----:B------:R-:W-:Y:S08]  /*0760*/  BRA.U !UP0, `(.L_x_6) ;  /* 0x0000000108bc7547 */ /* 0x000ff0000b800000 */
[----:B-1----:R-:W-:Y:S01]  /*0770*/  VIADD R14, R4, UR4 ;  /* 0x00000004040e7c36 */ /* 0x002fe20008000000 */
[----:B------:R-:W0:Y:S03]  /*0780*/  LDCU.64 UR8, c[0x0][0x388] ;  /* 0x00007100ff0877ac */ /* 0x000e260008000a00 */
[C---:B------:R-:W-:Y:S01]  /*0790*/  VIADD R7, R14.reuse, 0x20 ;  /* 0x000000200e077836 */ /* 0x040fe20000000000 */
[C---:B------:R-:W-:Y:S02]  /*07a0*/  ISETP.GE.AND P3, PT, R14.reuse, R6, PT ;  /* 0x000000060e00720c */ /* 0x040fe40003f66270 */
[----:B------:R-:W-:Y:S02]  /*07b0*/  IADD3 R11, PT, PT, R14, 0x40, RZ ;  /* 0x000000400e0b7810 */ /* 0x000fe40007ffe0ff */
[----:B------:R-:W-:Y:S02]  /*07c0*/  SHF.R.S32.HI R2, RZ, 0x1f, R14 ;  /* 0x0000001fff027819 */ /* 0x000fe4000001140e */
[----:B------:R-:W-:-:S02]  /*07d0*/  IADD3 R10, P0, PT, R5, R14, RZ ;  /* 0x0000000e050a7210 */ /* 0x000fc40007f1e0ff */
[-C--:B------:R-:W-:Y:S01]  /*07e0*/  ISETP.GE.AND P4, PT, R7, R6.reuse, PT ;  /* 0x000000060700720c */ /* 0x080fe20003f86270 */
[----:B------:R-:W-:Y:S01]  /*07f0*/  IMAD.MOV.U32 R7, RZ, RZ, RZ ;  /* 0x000000ffff077224 */ /* 0x000fe200078e00ff */
[----:B------:R-:W-:Y:S02]  /*0800*/  ISETP.GE.AND P2, PT, R11, R6, PT ;  /* 0x000000060b00720c */ /* 0x000fe40003f46270 */
[C---:B------:R-:W-:Y:S01]  /*0810*/  LEA.HI.X.SX32 R13, R5.reuse, R2, 0x1, P0 ;  /* 0x00000002050d7211 */ /* 0x040fe200000f0eff */
[----:B------:R-:W1:Y:S01]  /*0820*/  @!P3 LDC.64 R8, c[0x0][0x388] ;  /* 0x0000e200ff08bb82 */ /* 0x000e620000000a00 */
[----:B------:R-:W-:Y:S01]  /*0830*/  @!P3 IMAD.IADD R3, R5, 0x1, R14 ;  /* 0x000000010503b824 */ /* 0x000fe200078e020e */
[----:B------:R-:W-:Y:S02]  /*0840*/  IADD3 R11, PT, PT, R14, 0x80, RZ ;  /* 0x000000800e0b7810 */ /* 0x000fe40007ffe0ff */
[----:B0-----:R-:W-:Y:S02]  /*0850*/  LEA R2, P5, R10, UR8, 0x2 ;  /* 0x000000080a027c11 */ /* 0x001fe4000f8a10ff */
[----:B------:R-:W-:-:S02]  /*0860*/  ISETP.GE.AND P0, PT, R11, R6, PT ;  /* 0x000000060b00720c */ /* 0x000fc40003f06270 */
[----:B------:R-:W-:Y:S01]  /*0870*/  IADD3 R15, PT, PT, R14, 0xc0, RZ ;  /* 0x000000c00e0f7810 */ /* 0x000fe20007ffe0ff */
[----:B-1----:R-:W-:-:S04]  /*0880*/  @!P3 IMAD.WIDE R8, R3, 0x4, R8 ;  /* 0x000000040308b825 */ /* 0x002fc800078e0208 */
[----:B------:R-:W-:Y:S01]  /*0890*/  VIADD R3, R14, 0x60 ;  /* 0x000000600e037836 */ /* 0x000fe20000000000 */
[----:B------:R0:W2:Y:S04]  /*08a0*/  @!P3 LDG.E R7, desc[UR10][R8.64] ;  /* 0x0000000a0807b981 */ /* 0x0000a8000c1e1900 */
[----:B------:R-:W-:Y:S02]  /*08b0*/  ISETP.GE.AND P1, PT, R3, R6, PT ;  /* 0x000000060300720c */ /* 0x000fe40003f26270 */
[----:B------:R-:W-:Y:S02]  /*08c0*/  LEA.HI.X R3, R10, UR9, R13, 0x2, P5 ;  /* 0x000000090a037c11 */ /* 0x000fe4000a8f140d */
[----:B------:R-:W-:Y:S01]  /*08d0*/  CS2R R10, SRZ ;  /* 0x00000000000a7805 */ /* 0x000fe2000001ff00 */
[----:B------:R-:W-:-:S05]  /*08e0*/  VIADD R13, R14, 0xa0 ;  /* 0x000000a00e0d7836 */ /* 0x000fca0000000000 */
[----:B------:R-:W3:Y:S01]  /*08f0*/  @!P4 LDG.E R10, desc[UR10][R2.64+0x80] ;  /* 0x0000800a020ac981 */ /* 0x000ee2000c1e1900 */
[-C--:B------:R-:W-:Y:S02]  /*0900*/  ISETP.GE.AND P3, PT, R13, R6.reuse, PT ;  /* 0x000000060d00720c */ /* 0x080fe40003f66270 */
[----:B------:R-:W-:Y:S01]  /*0910*/  CS2R R12, SRZ ;  /* 0x00000000000c7805 */ /* 0x000fe2000001ff00 */
[----:B------:R-:W4:Y:S01]  /*0920*/  @!P2 LDG.E R11, desc[UR10][R2.64+0x100] ;  /* 0x0001000a020ba981 */ /* 0x000f22000c1e1900 */
[----:B------:R-:W-:Y:S01]  /*0930*/  ISETP.GE.AND P2, PT, R15, R6, PT ;  /* 0x000000060f00720c */ /* 0x000fe20003f46270 */
[----:B------:R-:W-:-:S03]  /*0940*/  VIADD R15, R14, 0xe0 ;  /* 0x000000e00e0f7836 */ /* 0x000fc60000000000 */
[----:B------:R-:W5:Y:S01]  /*0950*/  @!P1 LDG.E R12, desc[UR10][R2.64+0x180] ;  /* 0x0001800a020c9981 */ /* 0x000f62000c1e1900 */
[----:B0-----:R-:W-:Y:S02]  /*0960*/  CS2R R8, SRZ ;  /* 0x0000000000087805 */ /* 0x001fe4000001ff00 */
[----:B------:R-:W-:Y:S01]  /*0970*/  ISETP.GE.AND P1, PT, R15, R6, PT ;  /* 0x000000060f00720c */ /* 0x000fe20003f26270 */
[----:B------:R-:W5:Y:S01]  /*0980*/  @!P0 LDG.E R13, desc[UR10][R2.64+0x200] ;  /* 0x0002000a020d8981 */ /* 0x000f62000c1e1900 */
[----:B------:R-:W-:-:S03]  /*0990*/  IMAD.MOV.U32 R14, RZ, RZ, RZ ;  /* 0x000000ffff0e7224 */ /* 0x000fc600078e00ff */
[----:B------:R-:W5:Y:S04]  /*09a0*/  @!P3 LDG.E R8, desc[UR10][R2.64+0x280] ;  /* 0x0002800a0208b981 */ /* 0x000f68000c1e1900 */
[----:B------:R-:W5:Y:S04]  /*09b0*/  @!P2 LDG.E R9, desc[UR10][R2.64+0x300] ;  /* 0x0003000a0209a981 */ /* 0x000f68000c1e1900 */
[----:B------:R-:W5:Y:S01]  /*09c0*/  @!P1 LDG.E R14, desc[UR10][R2.64+0x380] ;  /* 0x0003800a020e9981 */ /* 0x000f62000c1e1900 */
[----:B------:R-:W-:Y:S01]  /*09d0*/  UIADD3 UR4, UPT, UPT, UR4, 0x100, URZ ;  /* 0x0000010004047890 */ /* 0x000fe2000fffe0ff */
[----:B--2---:R-:W-:-:S04]  /*09e0*/  FADD R7, R0, R7 ;  /* 0x0000000700077221 */ /* 0x004fc80000000000 */
[----:B---3--:R-:W-:-:S04]  /*09f0*/  FADD R10, R7, R10 ;  /* 0x0000000a070a7221 */ /* 0x008fc80000000000 */
[----:B----4-:R-:W-:-:S04]  /*0a00*/  FADD R11, R10, R11 ;  /* 0x0000000b0a0b7221 */ /* 0x010fc80000000000 */
[----:B-----5:R-:W-:-:S04]  /*0a10*/  FADD R12, R11, R12 ;  /* 0x0000000c0b0c7221 */ /* 0x020fc80000000000 */
[----:B------:R-:W-:-:S04]  /*0a20*/  FADD R13, R12, R13 ;  /* 0x0000000d0c0d7221 */ /* 0x000fc80000000000 */
[----:B------:R-:W-:-:S04]  /*0a30*/  FADD R8, R13, R8 ;  /* 0x000000080d087221 */ /* 0x000fc80000000000 */
[----:B------:R-:W-:-:S04]  /*0a40*/  FADD R9, R8, R9 ;  /* 0x0000000908097221 */ /* 0x000fc80000000000 */
[----:B------:R-:W-:-:S07]  /*0a50*/  FADD R0, R9, R14 ;  /* 0x0000000e09007221 */ /* 0x000fce0000000000 */
.L_x_6:
[----:B------:R-:W-:Y:S05]  /*0a60*/  BRA.U !UP1, `(.L_x_3) ;  /* 0x0000000109c07547 */ /* 0x000fea000b800000 */
[----:B------:R-:W-:Y:S02]  /*0a70*/  UISETP.GE.U32.AND UP0, UPT, UR6, 0x4, UPT ;  /* 0x000000040600788c */ /* 0x000fe4000bf06070 */
[----:B------:R-:W-:-:S04]  /*0a80*/  ULOP3.LUT UR5, UR5, 0x3, URZ, 0xc0, !UPT ;  /* 0x0000000305057892 */ /* 0x000fc8000f8ec0ff */
[----:B------:R-:W-:-:S03]  /*0a90*/  UISETP.NE.AND UP1, UPT, UR5, URZ, UPT ;  /* 0x000000ff0500728c */ /* 0x000fc6000bf25270 */
[----:B------:R-:W-:Y:S08]  /*0aa0*/  BRA.U !UP0, `(.L_x_7) ;  /* 0x0000000108707547 */ /* 0x000ff0000b800000 */
[----:B-1----:R-:W-:Y:S01]  /*0ab0*/  IADD3 R12, PT, PT, R4, UR4, RZ ;  /* 0x00000004040c7c10 */ /* 0x002fe2000fffe0ff */
[----:B------:R-:W0:Y:S03]  /*0ac0*/  LDCU.64 UR6, c[0x0][0x388] ;  /* 0x00007100ff0677ac */ /* 0x000e260008000a00 */
[C---:B------:R-:W-:Y:S01]  /*0ad0*/  ISETP.GE.AND P0, PT, R12.reuse, R6, PT ;  /* 0x000000060c00720c */ /* 0x040fe20003f06270 */
[C---:B------:R-:W-:Y:S01]  /*0ae0*/  VIADD R9, R12.reuse, 0x20 ;  /* 0x000000200c097836 */ /* 0x040fe20000000000 */
[----:B------:R-:W-:Y:S01]  /*0af0*/  SHF.R.S32.HI R8, RZ, 0x1f, R12 ;  /* 0x0000001fff087819 */ /* 0x000fe2000001140c */
[C---:B------:R-:W-:Y:S01]  /*0b00*/  VIADD R11, R12.reuse, 0x40 ;  /* 0x000000400c0b7836 */ /* 0x040fe20000000000 */
[----:B------:R-:W-:Y:S02]  /*0b10*/  IADD3 R10, P3, PT, R5, R12, RZ ;  /* 0x0000000c050a7210 */ /* 0x000fe40007f7e0ff */
[-C--:B------:R-:W-:Y:S01]  /*0b20*/  ISETP.GE.AND P1, PT, R9, R6.reuse, PT ;  /* 0x000000060900720c */ /* 0x080fe20003f26270 */
[----:B------:R-:W-:Y:S01]  /*0b30*/  VIADD R9, R12, 0x60 ;  /* 0x000000600c097836 */ /* 0x000fe20000000000 */
[----:B------:R-:W-:-:S02]  /*0b40*/  ISETP.GE.AND P2, PT, R11, R6, PT ;  /* 0x000000060b00720c */ /* 0x000fc40003f46270 */
[----:B------:R-:W-:Y:S02]  /*0b50*/  LEA.HI.X.SX32 R11, R5, R8, 0x1, P3 ;  /* 0x00000008050b7211 */ /* 0x000fe400018f0eff */
[----:B------:R-:W-:Y:S01]  /*0b60*/  ISETP.GE.AND P3, PT, R9, R6, PT ;  /* 0x000000060900720c */ /* 0x000fe20003f66270 */
[----:B------:R-:W1:Y:S01]  /*0b70*/  @!P0 LDC.64 R2, c[0x0][0x388] ;  /* 0x0000e200ff028b82 */ /* 0x000e620000000a00 */
[----:B------:R-:W-:Y:S02]  /*0b80*/  @!P0 IADD3 R7, PT, PT, R5, R12, RZ ;  /* 0x0000000c05078210 */ /* 0x000fe40007ffe0ff */
[----:B0-----:R-:W-:-:S04]  /*0b90*/  LEA R8, P4, R10, UR6, 0x2 ;  /* 0x000000060a087c11 */ /* 0x001fc8000f8810ff */
[----:B------:R-:W-:Y:S02]  /*0ba0*/  LEA.HI.X R9, R10, UR7, R11, 0x2, P4 ;  /* 0x000000070a097c11 */ /* 0x000fe4000a0f140b */
[----:B------:R-:W-:-:S06]  /*0bb0*/  CS2R R10, SRZ ;  /* 0x00000000000a7805 */ /* 0x000fcc000001ff00 */
[----:B------:R-:W2:Y:S04]  /*0bc0*/  @!P2 LDG.E R10, desc[UR10][R8.64+0x100] ;  /* 0x0001000a080aa981 */ /* 0x000ea8000c1e1900 */
[----:B------:R-:W3:Y:S01]  /*0bd0*/  @!P3 LDG.E R11, desc[UR10][R8.64+0x180] ;  /* 0x0001800a080bb981 */ /* 0x000ee2000c1e1900 */
[----:B-1----:R-:W-:Y:S01]  /*0be0*/  @!P0 IMAD.WIDE R2, R7, 0x4, R2 ;  /* 0x0000000407028825 */ /* 0x002fe200078e0202 */
[----:B------:R-:W-:-:S06]  /*0bf0*/  CS2R R6, SRZ ;  /* 0x0000000000067805 */ /* 0x000fcc000001ff00 */
[----:B------:R-:W4:Y:S04]  /*0c00*/  @!P0 LDG.E R7, desc[UR10][R2.64] ;  /* 0x0000000a02078981 */ /* 0x000f28000c1e1900 */
[----:B------:R-:W5:Y:S01]  /*0c10*/  @!P1 LDG.E R6, desc[UR10][R8.64+0x80] ;  /* 0x0000800a08069981 */ /* 0x000f62000c1e1900 */
[----:B------:R-:W-:Y:S01]  /*0c20*/  UIADD3 UR4, UPT, UPT, UR4, 0x80, URZ ;  /* 0x0000008004047890 */ /* 0x000fe2000fffe0ff */
[----:B----4-:R-:W-:-:S04]  /*0c30*/  FADD R7, R0, R7 ;  /* 0x0000000700077221 */ /* 0x010fc80000000000 */
[----:B-----5:R-:W-:-:S04]  /*0c40*/  FADD R7, R7, R6 ;  /* 0x0000000607077221 */ /* 0x020fc80000000000 */
[----:B--2---:R-:W-:-:S04]  /*0c50*/  FADD R10, R7, R10 ;  /* 0x0000000a070a7221 */ /* 0x004fc80000000000 */
[----:B---3--:R-:W-:-:S07]  /*0c60*/  FADD R0, R10, R11 ;  /* 0x0000000b0a007221 */ /* 0x008fce0000000000 */
.L_x_7:
[----:B------:R-:W-:Y:S05]  /*0c70*/  BRA.U !UP1, `(.L_x_3) ;  /* 0x00000001093c7547 */ /* 0x000fea000b800000 */
[----:B------:R-:W0:Y:S01]  /*0c80*/  LDC.64 R6, c[0x0][0x388] ;  /* 0x0000e200ff067b82 */ /* 0x000e220000000a00 */
[----:B-1----:R-:W-:Y:S01]  /*0c90*/  VIADD R8, R4, UR4 ;  /* 0x0000000404087c36 */ /* 0x002fe20008000000 */
[----:B------:R-:W1:Y:S04]  /*0ca0*/  LDCU UR6, c[0x0][0x390] ;  /* 0x00007200ff0677ac */ /* 0x000e680008000800 */
[----:B------:R-:W-:Y:S01]  /*0cb0*/  IADD3 R5, PT, PT, R5, R8, RZ ;  /* 0x0000000805057210 */ /* 0x000fe20007ffe0ff */
[----:B------:R-:W-:-:S12]  /*0cc0*/  UIADD3 UR5, UPT, UPT, -UR5, URZ, URZ ;  /* 0x000000ff05057290 */ /* 0x000fd8000fffe1ff */
.L_x_8:
[----:B-1----:R-:W-:Y:S01]  /*0cd0*/  ISETP.GE.AND P0, PT, R8, UR6, PT ;  /* 0x0000000608007c0c */ /* 0x002fe2000bf06270 */
[----:B------:R-:W-:Y:S02]  /*0ce0*/  IMAD.MOV.U32 R9, RZ, RZ, RZ ;  /* 0x000000ffff097224 */ /* 0x000fe400078e00ff */
[----:B0-----:R-:W-:-:S10]  /*0cf0*/  IMAD.WIDE R2, R5, 0x4, R6 ;  /* 0x0000000405027825 */ /* 0x001fd400078e0206 */
[----:B------:R-:W2:Y:S01]  /*0d00*/  @!P0 LDG.E R9, desc[UR10][R2.64] ;  /* 0x0000000a02098981 */ /* 0x000ea2000c1e1900 */
[----:B------:R-:W-:Y:S01]  /*0d10*/  UIADD3 UR5, UPT, UPT, UR5, 0x1, URZ ;  /* 0x0000000105057890 */ /* 0x000fe2000fffe0ff */
[----:B------:R-:W-:Y:S01]  /*0d20*/  VIADD R5, R5, 0x20 ;  /* 0x0000002005057836 */ /* 0x000fe20000000000 */
[----:B------:R-:W-:Y:S02]  /*0d30*/  IADD3 R8, PT, PT, R8, 0x20, RZ ;  /* 0x0000002008087810 */ /* 0x000fe40007ffe0ff */
[----:B------:R-:W-:Y:S01]  /*0d40*/  UISETP.NE.AND UP0, UPT, UR5, URZ, UPT ;  /* 0x000000ff0500728c */ /* 0x000fe2000bf05270 */
[----:B--2---:R-:W-:-:S08]  /*0d50*/  FADD R0, R9, R0 ;  /* 0x0000000009007221 */ /* 0x004fd00000000000 */
[----:B------:R-:W-:Y:S05]  /*0d60*/  BRA.U UP0, `(.L_x_8) ;  /* 0xfffffffd00d87547 */ /* 0x000fea000b83ffff */
.L_x_3:
[----:B------:R-:W0:Y:S01]  /*0d70*/  SHFL.BFLY PT, R3, R0, 0x1, 0x1f ;  /* 0x0c201f0000037f89 */ /* 0x000e2200000e0000 */
[----:B------:R-:W2:Y:S02]  /*0d80*/  LDCU UR4, c[0x0][0x394] ;  /* 0x00007280ff0477ac */ /* 0x000ea40008000800 */
[----:B--2---:R-:W-:Y:S01]  /*0d90*/  UISETP.GE.AND UP0, UPT, UR4, 0x1, UPT ;  /* 0x000000010400788c */ /* 0x004fe2000bf06270 */
[----:B0-----:R-:W-:-:S05]  /*0da0*/  FADD R3, R3, R0 ;  /* 0x0000000003037221 */ /* 0x001fca0000000000 */
[----:B------:R-:W0:Y:S02]  /*0db0*/  SHFL.BFLY PT, R2, R3, 0x2, 0x1f ;  /* 0x0c401f0003027f89 */ /* 0x000e2400000e0000 */
[----:B0-----:R-:W-:Y:S01]  /*0dc0*/  FADD R2, R3, R2 ;  /* 0x0000000203027221 */ /* 0x001fe20000000000 */
[----:B------:R-:W-:-:S04]  /*0dd0*/  IMAD.MOV.U32 R3, RZ, RZ, RZ ;  /* 0x000000ffff037224 */ /* 0x000fc800078e00ff */
[----:B------:R-:W0:Y:S02]  /*0de0*/  SHFL.BFLY PT, R5, R2, 0x4, 0x1f ;  /* 0x0c801f0002057f89 */ /* 0x000e2400000e0000 */
[----:B0-----:R-:W-:-:S05]  /*0df0*/  FADD R5, R2, R5 ;  /* 0x0000000502057221 */ /* 0x001fca0000000000 */
[----:B------:R-:W0:Y:S02]  /*0e00*/  SHFL.BFLY PT, R6, R5, 0x8, 0x1f ;  /* 0x0d001f0005067f89 */ /* 0x000e2400000e0000 */
[----:B0-----:R-:W-:-:S05]  /*0e10*/  FADD R6, R5, R6 ;  /* 0x0000000605067221 */ /* 0x001fca0000000000 */
[----:B------:R-:W0:Y:S02]  /*0e20*/  SHFL.BFLY PT, R7, R6, 0x10, 0x1f ;  /* 0x0e001f0006077f89 */ /* 0x000e2400000e0000 */
[----:B0-----:R-:W-:Y:S01]  /*0e30*/  FADD R0, R6, R7 ;  /* 0x0000000706007221 */ /* 0x001fe20000000000 */
[----:B------:R-:W-:Y:S06]  /*0e40*/  BAR.SYNC.DEFER_BLOCKING 0x0 ;  /* 0x0000000000007b1d */ /* 0x000fec0000010000 */
[----:B------:R-:W-:Y:S05]  /*0e50*/  BRA.U !UP0, `(.L_x_9) ;  /* 0x0000000d085c7547 */ /* 0x000fea000b800000 */
[----:B------:R-:W0:Y:S01]  /*0e60*/  LDC R9, c[0x0][0x390] ;  /* 0x0000e400ff097b82 */ /* 0x000e220000000800 */
[----:B------:R-:W-:Y:S01]  /*0e70*/  BSSY.RECONVERGENT B2, `(.L_x_10) ;  /* 0x000000e000027945 */ /* 0x000fe20003800200 */
[----:B0-----:R-:W-:Y:S01]  /*0e80*/  I2FP.F32.S32 R3, R9 ;  /* 0x0000000900037245 */ /* 0x001fe20000201400 */
[----:B------:R-:W-:-:S03]  /*0e90*/  IMAD R9, R9, UR12, RZ ;  /* 0x0000000c09097c24 */ /* 0x000fc6000f8e02ff */
[----:B------:R-:W0:Y:S08]  /*0ea0*/  MUFU.RCP R2, R3 ;  /* 0x0000000300027308 */ /* 0x000e300000001000 */
[----:B------:R-:W2:Y:S01]  /*0eb0*/  FCHK P0, R0, R3 ;  /* 0x0000000300007302 */ /* 0x000ea20000000000 */
[----:B0-----:R-:W-:-:S04]  /*0ec0*/  FFMA R5, -R3, R2, 1 ;  /* 0x3f80000003057423 */ /* 0x001fc80000000102 */
[----:B------:R-:W-:-:S04]  /*0ed0*/  FFMA R5, R2, R5, R2 ;  /* 0x0000000502057223 */ /* 0x000fc80000000002 */
[----:B------:R-:W-:-:S04]  /*0ee0*/  FFMA R2, R0, R5, RZ ;  /* 0x0000000500027223 */ /* 0x000fc800000000ff */
[----:B------:R-:W-:-:S04]  /*0ef0*/  FFMA R6, -R3, R2, R0 ;  /* 0x0000000203067223 */ /* 0x000fc80000000100 */
[----:B------:R-:W-:Y:S01]  /*0f00*/  FFMA R2, R5, R6, R2 ;  /* 0x0000000605027223 */ /* 0x000fe20000000002 */
[----:B--2---:R-:W-:Y:S06]  /*0f10*/  @!P0 BRA `(.L_x_11) ;  /* 0x00000000000c8947 */ /* 0x004fec0003800000 */
[----:B------:R-:W-:-:S07]  /*0f20*/  MOV R6, 0xf40 ;  /* 0x00000f4000067802 */ /* 0x000fce0000000f00 */
[----:B-1----:R-:W-:Y:S05]  /*0f30*/  CALL.REL.NOINC `($__internal_1_$__cuda_sm3x_div_rn_noftz_f32_slowpath) ;  /* 0x0000003400a87944 */ /* 0x002fea0003c00000 */
[----:B------:R-:W-:-:S07]  /*0f40*/  IMAD.MOV.U32 R2, RZ, RZ, R0 ;  /* 0x000000ffff027224 */ /* 0x000fce00078e0000 */
.L_x_11:
[----:B------:R-:W-:Y:S05]  /*0f50*/  BSYNC.RECONVERGENT B2 ;  /* 0x0000000000027941 */ /* 0x000fea0003800200 */
.L_x_10:
[----:B------:R-:W0:Y:S01]  /*0f60*/  LDCU UR4, c[0x0][0x394] ;  /* 0x00007280ff0477ac */ /* 0x000e220008000800 */
[----:B------:R-:W-:Y:S02]  /*0f70*/  HFMA2 R3, -RZ, RZ, 0, 0 ;  /* 0x00000000ff037431 */ /* 0x000fe400000001ff */
[----:B------:R-:W-:Y:S01]  /*0f80*/  IMAD.MOV.U32 R5, RZ, RZ, RZ ;  /* 0x000000ffff057224 */ /* 0x000fe200078e00ff */
[----:B0-----:R-:W-:Y:S02]  /*0f90*/  UISETP.GE.U32.AND UP0, UPT, UR4, 0xe1, UPT ;  /* 0x000000e10400788c */ /* 0x001fe4000bf06070 */
[----:B------:R-:W-:Y:S02]  /*0fa0*/  UIADD3 UR7, UPT, UPT, UR4, -0x1, URZ ;  /* 0xffffffff04077890 */ /* 0x000fe4000fffe0ff */
[----:B------:R-:W-:Y:S02]  /*0fb0*/  UIMAD UR6, UR12, UR4, URZ ;  /* 0x000000040c0672a4 */ /* 0x000fe4000f8e02ff */
[----:B------:R-:W-:-:S04]  /*0fc0*/  ULEA.HI UR5, UR7, 0x1, URZ, 0x1b ;  /* 0x0000000107057891 */ /* 0x000fc8000f8fd8ff */
[----:B------:R-:W-:Y:S01]  /*0fd0*/  ULOP3.LUT UR13, UR5, 0x7, URZ, 0xc0, !UPT ;  /* 0x00000007050d7892 */ /* 0x000fe2000f8ec0ff */
[----:B------:R-:W-:Y:S11]  /*0fe0*/  BRA.U !UP0, `(.L_x_12) ;  /* 0x0000000508587547 */ /* 0x000ff6000b800000 */
[----:B------:R-:W0:Y:S01]  /*0ff0*/  LDCU.64 UR8, c[0x0][0x380] ;  /* 0x00007000ff0877ac */ /* 0x000e220008000a00 */
[----:B------:R-:W2:Y:S01]  /*1000*/  LDC.64 R6, c[0x0][0x380] ;  /* 0x0000e000ff067b82 */ /* 0x000ea20000000a00 */
[C---:B-1----:R-:W-:Y:S01]  /*1010*/  IADD3 R23, P0, PT, R4.reuse, UR6, RZ ;  /* 0x0000000604177c10 */ /* 0x042fe2000ff1e0ff */
[--C-:B------:R-:W-:Y:S01]  /*1020*/  IMAD.IADD R5, R9, 0x1, R4.reuse ;  /* 0x0000000109057824 */ /* 0x100fe200078e0204 */
[----:B------:R-:W-:Y:S01]  /*1030*/  ULOP3.LUT UR4, UR5, 0xffffff8, URZ, 0xc0, !UPT ;  /* 0x0ffffff805047892 */ /* 0x000fe2000f8ec0ff */
[----:B------:R-:W-:Y:S01]  /*1040*/  IADD3 R17, PT, PT, R4, UR6, RZ ;  /* 0x0000000604117c10 */ /* 0x000fe2000fffe0ff */
[----:B------:R-:W-:Y:S02]  /*1050*/  IMAD.MOV.U32 R3, RZ, RZ, RZ ;  /* 0x000000ffff037224 */ /* 0x000fe400078e00ff */
[----:B------:R-:W-:Y:S01]  /*1060*/  IMAD.X R0, RZ, RZ, RZ, P0 ;  /* 0x000000ffff007224 */ /* 0x000fe200000e06ff */
[----:B------:R-:W1:Y:S01]  /*1070*/  LDC.64 R10, c[0x0][0x388] ;  /* 0x0000e200ff0a7b82 */ /* 0x000e620000000a00 */
[----:B------:R-:W-:Y:S01]  /*1080*/  IMAD.MOV.U32 R8, RZ, RZ, R4 ;  /* 0x000000ffff087224 */ /* 0x000fe200078e0004 */
[----:B------:R-:W-:Y:S01]  /*1090*/  UIADD3 UR4, UPT, UPT, -UR4, URZ, URZ ;  /* 0x000000ff04047290 */ /* 0x000fe2000fffe1ff */
[C---:B0-----:R-:W-:Y:S01]  /*10a0*/  LEA R20, P0, R23.reuse, UR8, 0x2 ;  /* 0x0000000817147c11 */ /* 0x041fe2000f8010ff */
[----:B------:R-:W0:Y:S03]  /*10b0*/  LDCU UR8, c[0x0][0x390] ;  /* 0x00007200ff0877ac */ /* 0x000e260008000800 */
[----:B------:R-:W-:-:S02]  /*10c0*/  LEA.HI.X R23, R23, UR9, R0, 0x2, P0 ;  /* 0x0000000917177c11 */ /* 0x000fc400080f1400 */
[----:B------:R-:W-:Y:S02]  /*10d0*/  IADD3 R20, P0, PT, R20, 0x200, RZ ;  /* 0x0000020014147810 */ /* 0x000fe40007f1e0ff */
[----:B------:R-:W-:-:S03]  /*10e0*/  MOV R0, 0x80 ;  /* 0x0000008000007802 */ /* 0x000fc60000000f00 */
[----:B------:R-:W-:-:S08]  /*10f0*/  IMAD.X R23, RZ, RZ, R23, P0 ;  /* 0x000000ffff177224 */ /* 0x000fd000000e0617 */
.L_x_13:
[----:B0-----:R-:W-:Y:S01]  /*1100*/  ISETP.GE.AND P0, PT, R8, UR8, PT ;  /* 0x0000000808007c0c */ /* 0x001fe2000bf06270 */
[----:B-1----:R-:W-:-:S12]  /*1110*/  IMAD.WIDE R12, R5, 0x4, R10 ;  /* 0x00000004050c7825 */ /* 0x002fd800078e020a */
[----:B---3--:R-:W3:Y:S01]  /*1120*/  @!P0 LDG.E R19, desc[UR10][R12.64] ;  /* 0x0000000a0c138981 */ /* 0x008ee2000c1e1900 */
[----:B------:R-:W-:Y:S01]  /*1130*/  IADD3 R14, PT, PT, R8, 0x20, RZ ;  /* 0x00000020080e7810 */ /* 0x000fe20007ffe0ff */
[----:B------:R-:W-:-:S03]  /*1140*/  IMAD.MOV.U32 R16, RZ, RZ, RZ ;  /* 0x000000ffff107224 */ /* 0x000fc600078e00ff */
[----:B------:R-:W-:Y:S01]  /*1150*/  ISETP.GE.AND P1, PT, R14, UR8, PT ;  /* 0x000000080e007c0c */ /* 0x000fe2000bf26270 */
[----:B--2---:R-:W-:-:S04]  /*1160*/  IMAD.WIDE.U32 R14, R17, 0x4, R6 ;  /* 0x00000004110e7825 */ /* 0x004fc800078e0006 */
[----:B---3--:R-:W-:-:S05]  /*1170*/  @!P0 FADD R16, R19, -R2 ;  /* 0x8000000213108221 */ /* 0x008fca0000000000 */
[----:B------:R0:W-:Y:S04]  /*1180*/  STG.E desc[UR10][R14.64], R16 ;  /* 0x000000100e007986 */ /* 0x0001e8000c10190a */
[----:B------:R-:W2:Y:S01]  /*1190*/  @!P1 LDG.E R21, desc[UR10][R12.64+0x80] ;  /* 0x0000800a0c159981 */ /* 0x000ea2000c1e1900 */
[----:B------:R-:W-:Y:S01]  /*11a0*/  VIADD R18, R8, 0x40 ;  /* 0x0000004008127836 */ /* 0x000fe20000000000 */
[----:B------:R-:W-:-:S04]  /*11b0*/  MOV R19, RZ ;  /* 0x000000ff00137202 */ /* 0x000fc80000000f00 */
[----:B------:R-:W-:Y:S01]  /*11c0*/  ISETP.GE.AND P0, PT, R18, UR8, PT ;  /* 0x0000000812007c0c */ /* 0x000fe2000bf06270 */
[----:B0-----:R-:W-:Y:S02]  /*11d0*/  IMAD.MOV.U32 R14, RZ, RZ, R20 ;  /* 0x000000ffff0e7224 */ /* 0x001fe400078e0014 */
[----:B------:R-:W-:Y:S02]  /*11e0*/  IMAD.MOV.U32 R15, RZ, RZ, R23 ;  /* 0x000000ffff0f7224 */ /* 0x000fe400078e0017 */
[----:B--2---:R-:W-:-:S05]  /*11f0*/  @!P1 FADD R19, R21, -R2 ;  /* 0x8000000215139221 */ /* 0x004fca0000000000 */
[----:B------:R0:W-:Y:S04]  /*1200*/  STG.E desc[UR10][R14.64+-0x180], R19 ;  /* 0xfffe80130e007986 */ /* 0x0001e8000c10190a */
[----:B------:R-:W2:Y:S01]  /*1210*/  @!P0 LDG.E R23, desc[UR10][R12.64+0x100] ;  /* 0x0001000a0c178981 */ /* 0x000ea2000c1e1900 */
[----:B------:R-:W-:Y:S01]  /*1220*/  IADD3 R18, PT, PT, R8, 0x60, RZ ;  /* 0x0000006008127810 */ /* 0x000fe20007ffe0ff */
[----:B------:R-:W-:-:S03]  /*1230*/  IMAD.MOV.U32 R21, RZ, RZ, RZ ;  /* 0x000000ffff157224 */ /* 0x000fc600078e00ff */
[----:B------:R-:W-:Y:S01]  /*1240*/  ISETP.GE.AND P1, PT, R18, UR8, PT ;  /* 0x0000000812007c0c */ /* 0x000fe2000bf26270 */
[----:B------:R-:W-:Y:S02]  /*1250*/  VIADD R18, R8, 0x80 ;  /* 0x0000008008127836 */ /* 0x000fe40000000000 */
[----:B--2---:R-:W-:-:S05]  /*1260*/  @!P0 FADD R21, R23, -R2 ;  /* 0x8000000217158221 */ /* 0x004fca0000000000 */
[----:B------:R-:W-:Y:S05]  /*1270*/  STG.E desc[UR10][R14.64+-0x100], R21 ;  /* 0xffff00150e007986 */ /* 0x000fea000c10190a */
[----:B------:R-:W2:Y:S01]  /*1280*/  @!P1 LDG.E R25, desc[UR10][R12.64+0x180] ;  /* 0x0001800a0c199981 */ /* 0x000ea2000c1e1900 */
[----:B------:R-:W-:Y:S01]  /*1290*/  ISETP.GE.AND P0, PT, R18, UR8, PT ;  /* 0x0000000812007c0c */ /* 0x000fe2000bf06270 */
[----:B------:R-:W-:Y:S02]  /*12a0*/  HFMA2 R23, -RZ, RZ, 0, 0 ;  /* 0x00000000ff177431 */ /* 0x000fe400000001ff */
[----:B------:R-:W-:Y:S02]  /*12b0*/  VIADD R18, R8, 0xa0 ;  /* 0x000000a008127836 */ /* 0x000fe40000000000 */
[----:B--2---:R-:W-:-:S05]  /*12c0*/  @!P1 FADD R23, R25, -R2 ;  /* 0x8000000219179221 */ /* 0x004fca0000000000 */
[----:B------:R1:W-:Y:S04]  /*12d0*/  STG.E desc[UR10][R14.64+-0x80], R23 ;  /* 0xffff80170e007986 */ /* 0x0003e8000c10190a */
[----:B------:R-:W2:Y:S01]  /*12e0*/  @!P0 LDG.E R27, desc[UR10][R12.64+0x200] ;  /* 0x0002000a0c1b8981 */ /* 0x000ea2000c1e1900 */
[----:B------:R-:W-:Y:S01]  /*12f0*/  ISETP.GE.AND P1, PT, R18, UR8, PT ;  /* 0x0000000812007c0c */ /* 0x000fe2000bf26270 */
[----:B------:R-:W-:Y:S01]  /*1300*/  IMAD.MOV.U32 R25, RZ, RZ, RZ ;  /* 0x000000ffff197224 */ /* 0x000fe200078e00ff */
[----:B------:R-:W-:Y:S01]  /*1310*/  IADD3 R18, PT, PT, R8, 0xc0, RZ ;  /* 0x000000c008127810 */ /* 0x000fe20007ffe0ff */
[----:B--2---:R-:W-:-:S05]  /*1320*/  @!P0 FADD R25, R27, -R2 ;  /* 0x800000021b198221 */ /* 0x004fca0000000000 */
[----:B------:R3:W-:Y:S05]  /*1330*/  STG.E desc[UR10][R14.64], R25 ;  /* 0x000000190e007986 */ /* 0x0007ea000c10190a */
[----:B------:R-:W2:Y:S01]  /*1340*/  @!P1 LDG.E R29, desc[UR10][R12.64+0x280] ;  /* 0x0002800a0c1d9981 */ /* 0x000ea2000c1e1900 */
[----:B------:R-:W-:Y:S01]  /*1350*/  ISETP.GE.AND P0, PT, R18, UR8, PT ;  /* 0x0000000812007c0c */ /* 0x000fe2000bf06270 */
[----:B------:R-:W-:Y:S02]  /*1360*/  IMAD.MOV.U32 R27, RZ, RZ, RZ ;  /* 0x000000ffff1b7224 */ /* 0x000fe400078e00ff */
[----:B------:R-:W-:Y:S02]  /*1370*/  VIADD R18, R8, 0xe0 ;  /* 0x000000e008127836 */ /* 0x000fe40000000000 */
[----:B--2---:R-:W-:-:S05]  /*1380*/  @!P1 FADD R27, R29, -R2 ;  /* 0x800000021d1b9221 */ /* 0x004fca0000000000 */
[----:B------:R3:W-:Y:S04]  /*1390*/  STG.E desc[UR10][R14.64+0x80], R27 ;  /* 0x0000801b0e007986 */ /* 0x0007e8000c10190a */
[----:B------:R-:W2:Y:S01]  /*13a0*/  @!P0 LDG.E R31, desc[UR10][R12.64+0x300] ;  /* 0x0003000a0c1f8981 */ /* 0x000ea2000c1e1900 */
[----:B------:R-:W-:Y:S02]  /*13b0*/  ISETP.GE.AND P1, PT, R18, UR8, PT ;  /* 0x0000000812007c0c */ /* 0x000fe4000bf26270 */
[----:B------:R-:W-:Y:S01]  /*13c0*/  MOV R29, RZ ;  /* 0x000000ff001d7202 */ /* 0x000fe20000000f00 */
[----:B--2---:R-:W-:-:S05]  /*13d0*/  @!P0 FADD R29, R31, -R2 ;  /* 0x800000021f1d8221 */ /* 0x004fca0000000000 */
[----:B------:R3:W-:Y:S05]  /*13e0*/  STG.E desc[UR10][R14.64+0x100], R29 ;  /* 0x0001001d0e007986 */ /* 0x0007ea000c10190a */
[----:B------:R-:W2:Y:S01]  /*13f0*/  @!P1 LDG.E R31, desc[UR10][R12.64+0x380] ;  /* 0x0003800a0c1f9981 */ /* 0x000ea2000c1e1900 */
[----:B------:R-:W-:Y:S01]  /*1400*/  FFMA R16, R16, R16, R3 ;  /* 0x0000001010107223 */ /* 0x000fe20000000003 */
[----:B------:R-:W-:Y:S01]  /*1410*/  UIADD3 UR4, UPT, UPT, UR4, 0x8, URZ ;  /* 0x0000000804047890 */ /* 0x000fe2000fffe0ff */
[----:B------:R-:W-:Y:S01]  /*1420*/  IADD3 R20, P0, PT, R14, 0x400, RZ ;  /* 0x000004000e147810 */ /* 0x000fe20007f1e0ff */
[----:B------:R-:W-:Y:S02]  /*1430*/  VIADD R17, R17, 0x100 ;  /* 0x0000010011117836 */ /* 0x000fe40000000000 */
[----:B------:R-:W-:Y:S01]  /*1440*/  FFMA R16, R19, R19, R16 ;  /* 0x0000001313107223 */ /* 0x000fe20000000010 */
[----:B0-----:R-:W-:Y:S01]  /*1450*/  IMAD.MOV.U32 R19, RZ, RZ, RZ ;  /* 0x000000ffff137224 */ /* 0x001fe200078e00ff */
[----:B------:R-:W-:Y:S01]  /*1460*/  UISETP.NE.AND UP0, UPT, UR4, URZ, UPT ;  /* 0x000000ff0400728c */ /* 0x000fe2000bf05270 */
[----:B------:R-:W-:Y:S01]  /*1470*/  IADD3 R0, PT, PT, R0, 0x100, RZ ;  /* 0x0000010000007810 */ /* 0x000fe20007ffe0ff */
[----:B------:R-:W-:Y:S01]  /*1480*/  FFMA R16, R21, R21, R16 ;  /* 0x0000001515107223 */ /* 0x000fe20000000010 */
[----:B------:R-:W-:Y:S01]  /*1490*/  VIADD R5, R5, 0x100 ;  /* 0x0000010005057836 */ /* 0x000fe20000000000 */
[----:B------:R-:W-:-:S02]  /*14a0*/  IADD3 R8, PT, PT, R8, 0x100, RZ ;  /* 0x0000010008087810 */ /* 0x000fc40007ffe0ff */
[----:B------:R-:W-:Y:S01]  /*14b0*/  FFMA R16, R23, R23, R16 ;  /* 0x0000001717107223 */ /* 0x000fe20000000010 */
[----:B-1----:R-:W-:-:S03]  /*14c0*/  IMAD.X R23, RZ, RZ, R15, P0 ;  /* 0x000000ffff177224 */ /* 0x002fc600000e060f */
[----:B------:R-:W-:-:S04]  /*14d0*/  FFMA R16, R25, R25, R16 ;  /* 0x0000001919107223 */ /* 0x000fc80000000010 */
[----:B------:R-:W-:-:S04]  /*14e0*/  FFMA R16, R27, R27, R16 ;  /* 0x0000001b1b107223 */ /* 0x000fc80000000010 */
[----:B------:R-:W-:Y:S01]  /*14f0*/  FFMA R16, R29, R29, R16 ;  /* 0x0000001d1d107223 */ /* 0x000fe20000000010 */
[----:B--2---:R-:W-:-:S04]  /*1500*/  @!P1 FADD R19, R31, -R2 ;  /* 0x800000021f139221 */ /* 0x004fc80000000000 */
[----:B------:R-:W-:Y:S01]  /*1510*/  FFMA R3, R19, R19, R16 ;  /* 0x0000001313037223 */ /* 0x000fe20000000010 */
[----:B------:R3:W-:Y:S01]  /*1520*/  STG.E desc[UR10][R14.64+0x180], R19 ;  /* 0x000180130e007986 */ /* 0x0007e2000c10190a */
[----:B------:R-:W-:Y:S05]  /*1530*/  BRA.U UP0, `(.L_x_13) ;  /* 0xfffffff900f07547 */ /* 0x000fea000b83ffff */
[----:B------:R-:W-:-:S07]  /*1540*/  VIADD R5, R0, 0xffffff80 ;  /* 0xffffff8000057836 */ /* 0x000fce0000000000 */
.L_x_12:
[----:B------:R-:W-:-:S09]  /*1550*/  UISETP.NE.AND UP0, UPT, UR13, URZ, UPT ;  /* 0x000000ff0d00728c */ /* 0x000fd2000bf05270 */
[----:B------:R-:W-:Y:S05]  /*1560*/  BRA.U !UP0, `(.L_x_9) ;  /* 0x0000000508987547 */ /* 0x000fea000b800000 */
[----:B------:R-:W-:Y:S02]  /*1570*/  UISETP.GE.U32.AND UP1, UPT, UR13, 0x4, UPT ;  /* 0x000000040d00788c */ /* 0x000fe4000bf26070 */
[----:B------:R-:W-:-:S07]  /*1580*/  ULOP3.LUT UP0, UR4, UR5, 0x3, URZ, 0xc0, !UPT ;  /* 0x0000000305047892 */ /* 0x000fce000f80c0ff */
[----:B------:R-:W-:Y:S05]  /*1590*/  BRA.U !UP1, `(.L_x_14) ;  /* 0x0000000109bc7547 */ /* 0x000fea000b800000 */
[----:B------:R-:W0:Y:S01]  /*15a0*/  LDCU UR5, c[0x0][0x390] ;  /* 0x00007200ff0577ac */ /* 0x000e220008000800 */
[----:B-1-3--:R-:W-:Y:S01]  /*15b0*/  IMAD.IADD R14, R5, 0x1, R4 ;  /* 0x00000001050e7824 */ /* 0x00afe200078e0204 */
[----:B------:R-:W1:Y:S01]  /*15c0*/  LDC.64 R12, c[0x0][0x380] ;  /* 0x0000e000ff0c7b82 */ /* 0x000e620000000a00 */
[----:B------:R-:W2:Y:S03]  /*15d0*/  LDCU.64 UR8, c[0x0][0x388] ;  /* 0x00007100ff0877ac */ /* 0x000ea60008000a00 */
[----:B0-----:R-:W-:-:S13]  /*15e0*/  ISETP.GE.AND P1, PT, R14, UR5, PT ;  /* 0x000000050e007c0c */ /* 0x001fda000bf26270 */
[----:B------:R-:W0:Y:S01]  /*15f0*/  @!P1 LDC.64 R10, c[0x0][0x388] ;  /* 0x0000e200ff0a9b82 */ /* 0x000e220000000a00 */
[----:B------:R-:W-:-:S05]  /*1600*/  @!P1 IADD3 R7, PT, PT, R9, R14, RZ ;  /* 0x0000000e09079210 */ /* 0x000fca0007ffe0ff */
[----:B0-----:R-:W-:-:S06]  /*1610*/  @!P1 IMAD.WIDE R10, R7, 0x4, R10 ;  /* 0x00000004070a9825 */ /* 0x001fcc00078e020a */
[----:B------:R-:W3:Y:S01]  /*1620*/  @!P1 LDG.E R11, desc[UR10][R10.64] ;  /* 0x0000000a0a0b9981 */ /* 0x000ee2000c1e1900 */
[C---:B------:R-:W-:Y:S01]  /*1630*/  VIADD R0, R14.reuse, 0x20 ;  /* 0x000000200e007836 */ /* 0x040fe20000000000 */
[----:B------:R-:W-:Y:S01]  /*1640*/  SHF.R.S32.HI R6, RZ, 0x1f, R14 ;  /* 0x0000001fff067819 */ /* 0x000fe2000001140e */
[----:B------:R-:W-:Y:S01]  /*1650*/  VIADD R15, R14, UR6 ;  /* 0x000000060e0f7c36 */ /* 0x000fe20008000000 */
[C---:B------:R-:W-:Y:S02]  /*1660*/  IADD3 R7, P2, PT, R9.reuse, R14, RZ ;  /* 0x0000000e09077210 */ /* 0x040fe40007f5e0ff */
[----:B------:R-:W-:Y:S01]  /*1670*/  ISETP.GE.AND P0, PT, R0, UR5, PT ;  /* 0x0000000500007c0c */ /* 0x000fe2000bf06270 */
[----:B------:R-:W-:Y:S01]  /*1680*/  HFMA2 R0, -RZ, RZ, 0, 0 ;  /* 0x00000000ff007431 */ /* 0x000fe200000001ff */
[----:B------:R-:W-:Y:S02]  /*1690*/  LEA.HI.X.SX32 R8, R9, R6, 0x1, P2 ;  /* 0x0000000609087211 */ /* 0x000fe400010f0eff */
[----:B--2---:R-:W-:-:S04]  /*16a0*/  LEA R6, P2, R7, UR8, 0x2 ;  /* 0x0000000807067c11 */ /* 0x004fc8000f8410ff */
[----:B------:R-:W-:Y:S01]  /*16b0*/  LEA.HI.X R7, R7, UR9, R8, 0x2, P2 ;  /* 0x0000000907077c11 */ /* 0x000fe200090f1408 */
[----:B------:R-:W0:Y:S01]  /*16c0*/  LDCU.64 UR8, c[0x0][0x380] ;  /* 0x00007000ff0877ac */ /* 0x000e220008000a00 */
[----:B---3--:R-:W-:Y:S01]  /*16d0*/  @!P1 FADD R0, R11, -R2 ;  /* 0x800000020b009221 */ /* 0x008fe20000000000 */
[----:B-1----:R-:W-:-:S05]  /*16e0*/  IMAD.WIDE.U32 R10, R15, 0x4, R12 ;  /* 0x000000040f0a7825 */ /* 0x002fca00078e000c */
[----:B------:R1:W-:Y:S04]  /*16f0*/  STG.E desc[UR10][R10.64], R0 ;  /* 0x000000000a007986 */ /* 0x0003e8000c10190a */
[----:B------:R-:W2:Y:S01]  /*1700*/  @!P0 LDG.E R17, desc[UR10][R6.64+0x80] ;  /* 0x0000800a06118981 */ /* 0x000ea2000c1e1900 */
[----:B------:R-:W-:Y:S01]  /*1710*/  IADD3 R8, PT, PT, R14, 0x40, RZ ;  /* 0x000000400e087810 */ /* 0x000fe20007ffe0ff */
[----:B------:R-:W-:Y:S01]  /*1720*/  IMAD.MOV.U32 R15, RZ, RZ, RZ ;  /* 0x000000ffff0f7224 */ /* 0x000fe200078e00ff */
[----:B------:R-:W-:Y:S02]  /*1730*/  IADD3 R13, P2, P3, R5, UR6, R4 ;  /* 0x00000006050d7c10 */ /* 0x000fe4000fb5e004 */
[----:B------:R-:W-:Y:S02]  /*1740*/  ISETP.GE.AND P1, PT, R8, UR5, PT ;  /* 0x0000000508007c0c */ /* 0x000fe4000bf26270 */
[----:B------:R-:W-:-:S02]  /*1750*/  IADD3.X R8, PT, PT, RZ, RZ, RZ, P2, P3 ;  /* 0x000000ffff087210 */ /* 0x000fc400017e64ff */
[----:B0-----:R-:W-:-:S04]  /*1760*/  LEA R12, P2, R13, UR8, 0x2 ;  /* 0x000000080d0c7c11 */ /* 0x001fc8000f8410ff */
[----:B------:R-:W-:Y:S01]  /*1770*/  LEA.HI.X R13, R13, UR9, R8, 0x2, P2 ;  /* 0x000000090d0d7c11 */ /* 0x000fe200090f1408 */
[----:B--2---:R-:W-:-:S05]  /*1780*/  @!P0 FADD R15, R17, -R2 ;  /* 0x80000002110f8221 */ /* 0x004fca0000000000 */
[----:B------:R0:W-:Y:S04]  /*1790*/  STG.E desc[UR10][R12.64+0x80], R15 ;  /* 0x0000800f0c007986 */ /* 0x0001e8000c10190a */
[----:B------:R-:W2:Y:S01]  /*17a0*/  @!P1 LDG.E R17, desc[UR10][R6.64+0x100] ;  /* 0x0001000a06119981 */ /* 0x000ea2000c1e1900 */
[----:B------:R-:W-:Y:S01]  /*17b0*/  IADD3 R8, PT, PT, R14, 0x60, RZ ;  /* 0x000000600e087810 */ /* 0x000fe20007ffe0ff */
[----:B-1----:R-:W-:-:S03]  /*17c0*/  IMAD.MOV.U32 R11, RZ, RZ, RZ ;  /* 0x000000ffff0b7224 */ /* 0x002fc600078e00ff */
[----:B------:R-:W-:Y:S01]  /*17d0*/  ISETP.GE.AND P0, PT, R8, UR5, PT ;  /* 0x0000000508007c0c */ /* 0x000fe2000bf06270 */
[----:B--2---:R-:W-:-:S05]  /*17e0*/  @!P1 FADD R11, R17, -R2 ;  /* 0x80000002110b9221 */ /* 0x004fca0000000000 */
[----:B------:R0:W-:Y:S07]  /*17f0*/  STG.E desc[UR10][R12.64+0x100], R11 ;  /* 0x0001000b0c007986 */ /* 0x0001ee000c10190a */
[----:B------:R-:W2:Y:S01]  /*1800*/  @!P0 LDG.E R19, desc[UR10][R6.64+0x180] ;  /* 0x0001800a06138981 */ /* 0x000ea2000c1e1900 */
[----:B------:R-:W-:Y:S01]  /*1810*/  MOV R17, RZ ;  /* 0x000000ff00117202 */ /* 0x000fe20000000f00 */
[----:B------:R-:W-:Y:S01]  /*1820*/  FFMA R0, R0, R0, R3 ;  /* 0x0000000000007223 */ /* 0x000fe20000000003 */
[----:B------:R-:W-:-:S03]  /*1830*/  VIADD R5, R5, 0x80 ;  /* 0x0000008005057836 */ /* 0x000fc60000000000 */
[----:B------:R-:W-:-:S04]  /*1840*/  FFMA R0, R15, R15, R0 ;  /* 0x0000000f0f007223 */ /* 0x000fc80000000000 */
[----:B------:R-:W-:Y:S01]  /*1850*/  FFMA R0, R11, R11, R0 ;  /* 0x0000000b0b007223 */ /* 0x000fe20000000000 */
[----:B--2---:R-:W-:-:S04]  /*1860*/  @!P0 FADD R17, R19, -R2 ;  /* 0x8000000213118221 */ /* 0x004fc80000000000 */
[----:B------:R-:W-:Y:S01]  /*1870*/  FFMA R3, R17, R17, R0 ;  /* 0x0000001111037223 */ /* 0x000fe20000000000 */
[----:B------:R0:W-:Y:S06]  /*1880*/  STG.E desc[UR10][R12.64+0x180], R17 ;  /* 0x000180110c007986 */ /* 0x0001ec000c10190a */
.L_x_14:
[----:B------:R-:W-:Y:S05]  /*1890*/  BRA.U !UP0, `(.L_x_9) ;  /* 0x0000000108cc7547 */ /* 0x000fea000b800000 */
[----:B------:R-:W-:Y:S02]  /*18a0*/  UISETP.NE.AND UP1, UPT, UR4, 0x1, UPT ;  /* 0x000000010400788c */ /* 0x000fe4000bf25270 */
[----:B------:R-:W-:-:S07]  /*18b0*/  ULOP3.LUT UP0, URZ, UR7, 0x20, URZ, 0xc0, !UPT ;  /* 0x0000002007ff7892 */ /* 0x000fce000f80c0ff */
[----:B------:R-:W-:Y:S05]  /*18c0*/  BRA.U !UP1, `(.L_x_15) ;  /* 0x0000000109847547 */ /* 0x000fea000b800000 */
[----:B------:R-:W2:Y:S01]  /*18d0*/  LDCU UR4, c[0x0][0x390] ;  /* 0x00007200ff0477ac */ /* 0x000ea20008000800 */
[----:B-1----:R-:W-:Y:S01]  /*18e0*/  IADD3 R10, PT, PT, R5, R4, RZ ;  /* 0x00000004050a7210 */ /* 0x002fe20007ffe0ff */
[----:B0-----:R-:W0:Y:S03]  /*18f0*/  LDC.64 R12, c[0x0][0x380] ;  /* 0x0000e000ff0c7b82 */ /* 0x001e260000000a00 */
[----:B--2---:R-:W-:-:S13]  /*1900*/  ISETP.GE.AND P1, PT, R10, UR4, PT ;  /* 0x000000040a007c0c */ /* 0x004fda000bf26270 */
[----:B------:R-:W1:Y:S01]  /*1910*/  @!P1 LDC.64 R6, c[0x0][0x388] ;  /* 0x0000e200ff069b82 */ /* 0x000e620000000a00 */
[----:B------:R-:W-:-:S04]  /*1920*/  @!P1 IMAD.IADD R11, R9, 0x1, R10 ;  /* 0x00000001090b9824 */ /* 0x000fc800078e020a */
[----:B-1----:R-:W-:-:S06]  /*1930*/  @!P1 IMAD.WIDE R6, R11, 0x4, R6 ;  /* 0x000000040b069825 */ /* 0x002fcc00078e0206 */
[----:B------:R-:W2:Y:S01]  /*1940*/  @!P1 LDG.E R7, desc[UR10][R6.64] ;  /* 0x0000000a06079981 */ /* 0x000ea2000c1e1900 */
[C---:B------:R-:W-:Y:S02]  /*1950*/  IADD3 R0, PT, PT, R10.reuse, 0x20, RZ ;  /* 0x000000200a007810 */ /* 0x040fe40007ffe0ff */
[----:B------:R-:W-:Y:S02]  /*1960*/  IADD3 R11, PT, PT, R10, UR6, RZ ;  /* 0x000000060a0b7c10 */ /* 0x000fe4000fffe0ff */
[----:B------:R-:W-:Y:S01]  /*1970*/  ISETP.GE.AND P0, PT, R0, UR4, PT ;  /* 0x0000000400007c0c */ /* 0x000fe2000bf06270 */
[----:B------:R-:W-:Y:S01]  /*1980*/  IMAD.MOV.U32 R0, RZ, RZ, RZ ;  /* 0x000000ffff007224 */ /* 0x000fe200078e00ff */
[----:B------:R-:W1:Y:S11]  /*1990*/  LDCU.64 UR4, c[0x0][0x380] ;  /* 0x00007000ff0477ac */ /* 0x000e760008000a00 */
[----:B------:R-:W4:Y:S01]  /*19a0*/  @!P0 LDC.64 R16, c[0x0][0x388] ;  /* 0x0000e200ff108b82 */ /* 0x000f220000000a00 */
[----:B------:R-:W-:-:S02]  /*19b0*/  @!P0 SHF.R.S32.HI R8, RZ, 0x1f, R10 ;  /* 0x0000001fff088819 */ /* 0x000fc4000001140a */
[----:B---3--:R-:W-:-:S04]  /*19c0*/  @!P0 IADD3 R14, P2, PT, R9, R10, RZ ;  /* 0x0000000a090e8210 */ /* 0x008fc80007f5e0ff */
[----:B------:R-:W-:Y:S02]  /*19d0*/  @!P0 LEA.HI.X.SX32 R8, R9, R8, 0x1, P2 ;  /* 0x0000000809088211 */ /* 0x000fe400010f0eff */
[C---:B----4-:R-:W-:Y:S01]  /*19e0*/  @!P0 LEA R10, P2, R14.reuse, R16, 0x2 ;  /* 0x000000100e0a8211 */ /* 0x050fe200078410ff */
[----:B--2---:R-:W-:Y:S01]  /*19f0*/  @!P1 FADD R0, R7, -R2 ;  /* 0x8000000207009221 */ /* 0x004fe20000000000 */
[----:B0-----:R-:W-:Y:S02]  /*1a00*/  IMAD.WIDE.U32 R6, R11, 0x4, R12 ;  /* 0x000000040b067825 */ /* 0x001fe400078e000c */
[----:B------:R-:W-:-:S03]  /*1a10*/  @!P0 LEA.HI.X R11, R14, R17, R8, 0x2, P2 ;  /* 0x000000110e0b8211 */ /* 0x000fc600010f1408 */
[----:B------:R2:W-:Y:S04]  /*1a20*/  STG.E desc[UR10][R6.64], R0 ;  /* 0x0000000006007986 */ /* 0x0005e8000c10190a */
[----:B------:R-:W3:Y:S01]  /*1a30*/  @!P0 LDG.E R11, desc[UR10][R10.64+0x80] ;  /* 0x0000800a0a0b8981 */ /* 0x000ee2000c1e1900 */
[C---:B------:R-:W-:Y:S01]  /*1a40*/  IADD3 R8, P1, P2, R5.reuse, UR6, R4 ;  /* 0x0000000605087c10 */ /* 0x040fe2000fa3e004 */
[----:B------:R-:W-:Y:S01]  /*1a50*/  IMAD.MOV.U32 R15, RZ, RZ, RZ ;  /* 0x000000ffff0f7224 */ /* 0x000fe200078e00ff */
[----:B------:R-:W-:Y:S02]  /*1a60*/  IADD3 R5, PT, PT, R5, 0x40, RZ ;  /* 0x0000004005057810 */ /* 0x000fe40007ffe0ff */
[----:B------:R-:W-:Y:S02]  /*1a70*/  IADD3.X R13, PT, PT, RZ, RZ, RZ, P1, P2 ;  /* 0x000000ffff0d7210 */ /* 0x000fe40000fe44ff */
[----:B-1----:R-:W-:-:S04]  /*1a80*/  LEA R12, P1, R8, UR4, 0x2 ;  /* 0x00000004080c7c11 */ /* 0x002fc8000f8210ff */
[----:B------:R-:W-:Y:S01]  /*1a90*/  LEA.HI.X R13, R8, UR5, R13, 0x2, P1 ;  /* 0x00000005080d7c11 */ /* 0x000fe200088f140d */
[----:B------:R-:W-:Y:S01]  /*1aa0*/  FFMA R8, R0, R0, R3 ;  /* 0x0000000000087223 */ /* 0x000fe20000000003 */
[----:B---3--:R-:W-:-:S04]  /*1ab0*/  @!P0 FADD R15, R11, -R2 ;  /* 0x800000020b0f8221 */ /* 0x008fc80000000000 */
[----:B------:R-:W-:Y:S01]  /*1ac0*/  FFMA R3, R15, R15, R8 ;  /* 0x0000000f0f037223 */ /* 0x000fe20000000008 */
[----:B------:R2:W-:Y:S06]  /*1ad0*/  STG.E desc[UR10][R12.64+0x80], R15 ;  /* 0x0000800f0c007986 */ /* 0x0005ec000c10190a */
.L_x_15:
[----:B------:R-:W-:Y:S05]  /*1ae0*/  BRA.U UP0, `(.L_x_9) ;  /* 0x0000000100387547 */ /* 0x000fea000b800000 */
[----:B------:R-:W4:Y:S01]  /*1af0*/  LDCU UR4, c[0x0][0x390] ;  /* 0x00007200ff0477ac */ /* 0x000f220008000800 */
[----:B-12---:R-:W-:-:S05]  /*1b00*/  IMAD.IADD R0, R5, 0x1, R4 ;  /* 0x0000000105007824 */ /* 0x006fca00078e0204 */
[----:B----4-:R-:W-:-:S13]  /*1b10*/  ISETP.GE.AND P0, PT, R0, UR4, PT ;  /* 0x0000000400007c0c */ /* 0x010fda000bf06270 */
[----:B------:R-:W1:Y:S01]  /*1b20*/  @!P0 LDC.64 R6, c[0x0][0x388] ;  /* 0x0000e200ff068b82 */ /* 0x000e620000000a00 */
[----:B------:R-:W-:-:S05]  /*1b30*/  @!P0 IADD3 R9, PT, PT, R9, R0, RZ ;  /* 0x0000000009098210 */ /* 0x000fca0007ffe0ff */
[----:B-1----:R-:W-:Y:S02]  /*1b40*/  @!P0 IMAD.WIDE R6, R9, 0x4, R6 ;  /* 0x0000000409068825 */ /* 0x002fe400078e0206 */
[----:B------:R-:W1:Y:S04]  /*1b50*/  LDC.64 R8, c[0x0][0x380] ;  /* 0x0000e000ff087b82 */ /* 0x000e680000000a00 */
[----:B------:R-:W2:Y:S01]  /*1b60*/  @!P0 LDG.E R7, desc[UR10][R6.64] ;  /* 0x0000000a06078981 */ /* 0x000ea2000c1e1900 */
[----:B------:R-:W-:Y:S02]  /*1b70*/  VIADD R5, R0, UR6 ;  /* 0x0000000600057c36 */ /* 0x000fe40008000000 */
[----:B------:R-:W-:Y:S02]  /*1b80*/  HFMA2 R0, -RZ, RZ, 0, 0 ;  /* 0x00000000ff007431 */ /* 0x000fe400000001ff */
[----:B-1----:R-:W-:-:S04]  /*1b90*/  IMAD.WIDE.U32 R8, R5, 0x4, R8 ;  /* 0x0000000405087825 */ /* 0x002fc800078e0008 */
[----:B--2---:R-:W-:-:S04]  /*1ba0*/  @!P0 FADD R0, R7, -R2 ;  /* 0x8000000207008221 */ /* 0x004fc80000000000 */
[----:B------:R-:W-:Y:S01]  /*1bb0*/  FFMA R3, R0, R0, R3 ;  /* 0x0000000000037223 */ /* 0x000fe20000000003 */
[----:B------:R4:W-:Y:S06]  /*1bc0*/  STG.E desc[UR10][R8.64], R0 ;  /* 0x0000000008007986 */ /* 0x0009ec000c10190a */
.L_x_9:
[----:B--2-4-:R-:W2:Y:S01]  /*1bd0*/  SHFL.BFLY PT, R0, R3, 0x1, 0x1f ;  /* 0x0c201f0003007f89 */ /* 0x014ea200000e0000 */
[----:B------:R-:W4:Y:S02]  /*1be0*/  LDCU UR4, c[0x0][0x394] ;  /* 0x00007280ff0477ac */ /* 0x000f240008000800 */
[----:B----4-:R-:W-:Y:S01]  /*1bf0*/  UISETP.GE.AND UP0, UPT, UR4, 0x1, UPT ;  /* 0x000000010400788c */ /* 0x010fe2000bf06270 */
[----:B--2---:R-:W-:Y:S01]  /*1c00*/  FADD R0, R0, R3 ;  /* 0x0000000300007221 */ /* 0x004fe20000000000 */
[----:B------:R-:W-:Y:S04]  /*1c10*/  BAR.SYNC.DEFER_BLOCKING 0x0 ;  /* 0x0000000000007b1d */ /* 0x000fe80000010000 */
[----:B------:R-:W-:Y:S02]  /*1c20*/  PLOP3.LUT P0, PT, PT, PT, UP0, 0x80, 0x8 ;  /* 0x000000000008781c */ /* 0x000fe40003f0f008 */
[----:B------:R-:W2:Y:S02]  /*1c30*/  SHFL.BFLY PT, R5, R0, 0x2, 0x1f ;  /* 0x0c401f0000057f89 */ /* 0x000ea400000e0000 */
[----:B--2---:R-:W-:-:S05]  /*1c40*/  FADD R5, R0, R5 ;  /* 0x0000000500057221 */ /* 0x004fca0000000000 */
[----:B------:R-:W2:Y:S02]  /*1c50*/  SHFL.BFLY PT, R2, R5, 0x4, 0x1f ;  /* 0x0c801f0005027f89 */ /* 0x000ea400000e0000 */
[----:B--2---:R-:W-:-:S05]  /*1c60*/  FADD R2, R5, R2 ;  /* 0x0000000205027221 */ /* 0x004fca0000000000 */
[----:B------:R-:W2:Y:S02]  /*1c70*/  SHFL.BFLY PT, R7, R2, 0x8, 0x1f ;  /* 0x0d001f0002077f89 */ /* 0x000ea400000e0000 */
[----:B--2---:R-:W-:-:S05]  /*1c80*/  FADD R7, R2, R7 ;  /* 0x0000000702077221 */ /* 0x004fca0000000000 */
[----:B------:R2:W4:Y:S01]  /*1c90*/  SHFL.BFLY PT, R6, R7, 0x10, 0x1f ;  /* 0x0e001f0007067f89 */ /* 0x00052200000e0000 */
[----:B------:R-:W-:Y:S05]  /*1ca0*/  @!P0 EXIT ;  /* 0x000000000000894d */ /* 0x000fea0003800000 */
[----:B------:R-:W5:Y:S01]  /*1cb0*/  LDCU UR5, c[0x0][0x39c] ;  /* 0x00007380ff0577ac */ /* 0x000f620008000800 */
[----:B----4-:R-:W-:Y:S01]  /*1cc0*/  FADD R2, R7, R6 ;  /* 0x0000000607027221 */ /* 0x010fe20000000000 */
[----:B------:R-:W-:Y:S02]  /*1cd0*/  UISETP.GE.U32.AND UP0, UPT, UR4, 0xe1, UPT ;  /* 0x000000e10400788c */ /* 0x000fe4000bf06070 */
[----:B------:R-:W-:Y:S02]  /*1ce0*/  UIADD3 UR9, UPT, UPT, UR4, -0x1, URZ ;  /* 0xffffffff04097890 */ /* 0x000fe4000fffe0ff */
[----:B------:R-:W-:Y:S02]  /*1cf0*/  UIMAD UR8, UR12, UR4, URZ ;  /* 0x000000040c0872a4 */ /* 0x000fe4000f8e02ff */
[----:B------:R-:W-:Y:S02]  /*1d00*/  ULEA.HI UR13, UR9, 0x1, URZ, 0x1b ;  /* 0x00000001090d7891 */ /* 0x000fe4000f8fd8ff */
[----:B-----5:R-:W-:-:S03]  /*1d10*/  UIMAD UR6, UR4, UR5, URZ ;  /* 0x00000005040672a4 */ /* 0x020fc6000f8e02ff */
[----:B------:R-:W-:Y:S01]  /*1d20*/  UMOV UR4, URZ ;  /* 0x000000ff00047c82 */ /* 0x000fe20008000000 */
[----:B------:R-:W-:Y:S01]  /*1d30*/  USHF.R.S32.HI UR7, URZ, 0x1f, UR6 ;  /* 0x0000001fff077899 */ /* 0x000fe20008011406 */
[----:B------:R-:W-:Y:S11]  /*1d40*/  BRA.U !UP0, `(.L_x_16) ;  /* 0x0000001108687547 */ /* 0x000ff6000b800000 */
[----:B--2---:R-:W2:Y:S01]  /*1d50*/  S2R R7, SR_CTAID.Y ;  /* 0x0000000000077919 */ /* 0x004ea20000002600 */
[----:B------:R-:W4:Y:S01]  /*1d60*/  LDCU.64 UR14, c[0x0][0x380] ;  /* 0x00007000ff0e77ac */ /* 0x000f220008000a00 */
[----:B-1----:R-:W-:Y:S01]  /*1d70*/  IADD3 R0, P0, PT, R4, UR8, RZ ;  /* 0x0000000804007c10 */ /* 0x002fe2000ff1e0ff */
[----:B------:R-:W-:Y:S01]  /*1d80*/  VIADD R5, R2, 0xf3000000 ;  /* 0xf300000002057836 */ /* 0x000fe20000000000 */
[C---:B------:R-:W-:Y:S01]  /*1d90*/  IADD3 R28, PT, PT, R4.reuse, 0x20, RZ ;  /* 0x00000020041c7810 */ /* 0x040fe20007ffe0ff */
[C---:B------:R-:W-:Y:S01]  /*1da0*/  VIADD R30, R4.reuse, 0xe0 ;  /* 0x000000e0041e7836 */ /* 0x040fe20000000000 */
[----:B------:R-:W-:Y:S01]  /*1db0*/  IADD3.X R3, PT, PT, RZ, RZ, RZ, P0, !PT ;  /* 0x000000ffff037210 */ /* 0x000fe200007fe4ff */
[C---:B------:R-:W-:Y:S01]  /*1dc0*/  VIADD R26, R4.reuse, 0x40 ;  /* 0x00000040041a7836 */ /* 0x040fe20000000000 */
[----:B------:R-:W-:Y:S01]  /*1dd0*/  ISETP.GT.U32.AND P0, PT, R5, 0x727fffff, PT ;  /* 0x727fffff0500780c */ /* 0x000fe20003f04070 */
[C---:B------:R-:W-:Y:S01]  /*1de0*/  VIADD R16, R4.reuse, 0x80 ;  /* 0x0000008004107836 */ /* 0x040fe20000000000 */
[----:B------:R1:W1:Y:S01]  /*1df0*/  MUFU.RSQ R5, R2 ;  /* 0x0000000200057308 */ /* 0x0002620000001400 */
[C---:B------:R-:W-:Y:S01]  /*1e00*/  IADD3 R18, PT, PT, R4.reuse, 0x60, RZ ;  /* 0x0000006004127810 */ /* 0x040fe20007ffe0ff */
[C---:B0-----:R-:W-:Y:S01]  /*1e10*/  VIADD R12, R4.reuse, 0xc0 ;  /* 0x000000c0040c7836 */ /* 0x041fe20000000000 */
[C---:B---3--:R-:W-:Y:S01]  /*1e20*/  IADD3 R14, PT, PT, R4.reuse, 0xa0, RZ ;  /* 0x000000a0040e7810 */ /* 0x048fe20007ffe0ff */
[----:B------:R-:W-:Y:S01]  /*1e30*/  ULOP3.LUT UR4, UR13, 0xffffff8, URZ, 0xc0, !UPT ;  /* 0x0ffffff80d047892 */ /* 0x000fe2000f8ec0ff */
[----:B------:R-:W-:Y:S01]  /*1e40*/  BSSY.RECONVERGENT B0, `(.L_x_17) ;  /* 0x000001b000007945 */ /* 0x000fe20003800200 */
[----:B------:R-:W-:-:S02]  /*1e50*/  IADD3 R11, PT, PT, R4, UR8, RZ ;  /* 0x00000008040b7c10 */ /* 0x000fc4000fffe0ff */
[----:B------:R-:W-:Y:S01]  /*1e60*/  UIADD3 UR4, UPT, UPT, -UR4, URZ, URZ ;  /* 0x000000ff04047290 */ /* 0x000fe2000fffe1ff */
[----:B----4-:R-:W-:-:S04]  /*1e70*/  LEA R6, P1, R0, UR14, 0x2 ;  /* 0x0000000e00067c11 */ /* 0x010fc8000f8210ff */
[----:B------:R-:W-:Y:S02]  /*1e80*/  LEA.HI.X R3, R0, UR15, R3, 0x2, P1 ;  /* 0x0000000f00037c11 */ /* 0x000fe400088f1403 */
[----:B------:R-:W-:-:S05]  /*1e90*/  IADD3 R0, P1, PT, R6, 0x200, RZ ;  /* 0x0000020006007810 */ /* 0x000fca0007f3e0ff */
[----:B------:R-:W-:Y:S02]  /*1ea0*/  IMAD.X R13, RZ, RZ, R3, P1 ;  /* 0x000000ffff0d7224 */ /* 0x000fe400008e0603 */
[--C-:B--2---:R-:W-:Y:S02]  /*1eb0*/  IMAD R30, R30, UR5, R7.reuse ;  /* 0x000000051e1e7c24 */ /* 0x104fe4000f8e0207 */
[--C-:B------:R-:W-:Y:S02]  /*1ec0*/  IMAD R28, R28, UR5, R7.reuse ;  /* 0x000000051c1c7c24 */ /* 0x100fe4000f8e0207 */
[--C-:B------:R-:W-:Y:S02]  /*1ed0*/  IMAD R26, R26, UR5, R7.reuse ;  /* 0x000000051a1a7c24 */ /* 0x100fe4000f8e0207 */
[--C-:B------:R-:W-:Y:S02]  /*1ee0*/  IMAD R18, R18, UR5, R7.reuse ;  /* 0x0000000512127c24 */ /* 0x100fe4000f8e0207 */
[----:B------:R-:W-:-:S02]  /*1ef0*/  IMAD R16, R16, UR5, R7 ;  /* 0x0000000510107c24 */ /* 0x000fc4000f8e0207 */
[--C-:B------:R-:W-:Y:S02]  /*1f00*/  IMAD R14, R14, UR5, R7.reuse ;  /* 0x000000050e0e7c24 */ /* 0x100fe4000f8e0207 */
[--C-:B------:R-:W-:Y:S02]  /*1f10*/  IMAD R12, R12, UR5, R7.reuse ;  /* 0x000000050c0c7c24 */ /* 0x100fe4000f8e0207 */
[----:B------:R-:W-:Y:S01]  /*1f20*/  IMAD R10, R4, UR5, R7 ;  /* 0x00000005040a7c24 */ /* 0x000fe2000f8e0207 */
[----:B------:R-:W-:Y:S01]  /*1f30*/  UMOV UR5, 0x80 ;  /* 0x0000008000057882 */ /* 0x000fe20000000000 */
[----:B-1----:R-:W-:Y:S05]  /*1f40*/  @!P0 BRA `(.L_x_18) ;  /* 0x0000000000188947 */ /* 0x002fea0003800000 */
[----:B------:R-:W-:Y:S01]  /*1f50*/  BSSY.RECONVERGENT B1, `(.L_x_19) ;  /* 0x0000003000017945 */ /* 0x000fe20003800200 */
[----:B------:R-:W-:-:S07]  /*1f60*/  MOV R6, 0x1f80 ;  /* 0x00001f8000067802 */ /* 0x000fce0000000f00 */
[----:B------:R-:W-:Y:S05]  /*1f70*/  CALL.REL.NOINC `($__internal_0_$__cuda_sm20_sqrt_rn_f32_slowpath) ;  /* 0x0000002400447944 */ /* 0x000fea0003c00000 */
[----:B------:R-:W-:Y:S05]  /*1f80*/  BSYNC.RECONVERGENT B1 ;  /* 0x0000000000017941 */ /* 0x000fea0003800200 */
.L_x_19:
[----:B------:R-:W-:Y:S01]  /*1f90*/  MOV R3, R5 ;  /* 0x0000000500037202 */ /* 0x000fe20000000f00 */
[----:B------:R-:W-:Y:S06]  /*1fa0*/  BRA `(.L_x_20) ;  /* 0x0000000000107947 */ /* 0x000fec0003800000 */
.L_x_18:
[----:B------:R-:W-:Y:S01]  /*1fb0*/  FMUL.FTZ R3, R2, R5 ;  /* 0x0000000502037220 */ /* 0x000fe20000410000 */
[----:B------:R-:W-:-:S03]  /*1fc0*/  FMUL.FTZ R5, R5, 0.5 ;  /* 0x3f00000005057820 */ /* 0x000fc60000410000 */
[----:B------:R-:W-:-:S04]  /*1fd0*/  FFMA R6, -R3, R3, R2 ;  /* 0x0000000303067223 */ /* 0x000fc80000000102 */
[----:B------:R-:W-:-:S07]  /*1fe0*/  FFMA R3, R6, R5, R3 ;  /* 0x0000000506037223 */ /* 0x000fce0000000003 */
.L_x_20:
[----:B------:R-:W-:Y:S05]  /*1ff0*/  BSYNC.RECONVERGENT B0 ;  /* 0x0000000000007941 */ /* 0x000fea0003800200 */
.L_x_17:
[----:B------:R-:W0:Y:S01]  /*2000*/  LDC R9, c[0x0][0x39c] ;  /* 0x0000e700ff097b82 */ /* 0x000e220000000800 */
[----:B------:R-:W-:Y:S01]  /*2010*/  IMAD.MOV.U32 R8, RZ, RZ, R4 ;  /* 0x000000ffff087224 */ /* 0x000fe200078e0004 */
[----:B------:R-:W1:Y:S01]  /*2020*/  LDCU UR14, c[0x0][0x390] ;  /* 0x00007200ff0e77ac */ /* 0x000e620008000800 */
[----:B------:R-:W2:Y:S05]  /*2030*/  LDCU.64 UR16, c[0x0][0x380] ;  /* 0x00007000ff1077ac */ /* 0x000eaa0008000a00 */
[----:B------:R-:W3:Y:S02]  /*2040*/  LDC.64 R20, c[0x0][0x380] ;  /* 0x0000e000ff147b82 */ /* 0x000ee40000000a00 */
.L_x_52:
[----:B-1----:R-:W-:Y:S01]  /*2050*/  ISETP.GE.AND P0, PT, R8, UR14, PT ;  /* 0x0000000e08007c0c */ /* 0x002fe2000bf06270 */
[----:B------:R-:W-:Y:S01]  /*2060*/  BSSY.RECONVERGENT B2, `(.L_x_21) ;  /* 0x0000014000027945 */ /* 0x000fe20003800200 */
[----:B------:R-:W-:Y:S02]  /*2070*/  HFMA2 R5, -RZ, RZ, 0, 0 ;  /* 0x00000000ff057431 */ /* 0x000fe400000001ff */
[----:B---3--:R-:W-:Y:S01]  /*2080*/  IMAD.WIDE.U32 R22, R11, 0x4, R20 ;  /* 0x000000040b167825 */ /* 0x008fe200078e0014 */
[----:B----4-:R-:W-:-:S03]  /*2090*/  MOV R25, R13 ;  /* 0x0000000d00197202 */ /* 0x010fc60000000f00 */
[----:B------:R-:W-:-:S05]  /*20a0*/  IMAD.MOV.U32 R24, RZ, RZ, R0 ;  /* 0x000000ffff187224 */ /* 0x000fca00078e0000 */
[----:B------:R-:W-:Y:S05]  /*20b0*/  @P0 BRA `(.L_x_22) ;  /* 0x0000000000380947 */ /* 0x000fea0003800000 */
[----:B------:R-:W3:Y:S01]  /*20c0*/  LDG.E R0, desc[UR10][R22.64] ;  /* 0x0000000a16007981 */ /* 0x000ee2000c1e1900 */
[----:B------:R-:W1:Y:S01]  /*20d0*/  MUFU.RCP R6, R3 ;  /* 0x0000000300067308 */ /* 0x000e620000001000 */
[----:B------:R-:W-:Y:S01]  /*20e0*/  BSSY.RECONVERGENT B3, `(.L_x_22) ;  /* 0x000000b000037945 */ /* 0x000fe20003800200 */
[----:B-1----:R-:W-:-:S04]  /*20f0*/  FFMA R5, R6, -R3, 1 ;  /* 0x3f80000006057423 */ /* 0x002fc80000000803 */
[----:B------:R-:W-:Y:S02]  /*2100*/  FFMA R5, R6, R5, R6 ;  /* 0x0000000506057223 */ /* 0x000fe40000000006 */
[----:B---3--:R-:W1:Y:S02]  /*2110*/  FCHK P0, R0, R3 ;  /* 0x0000000300007302 */ /* 0x008e640000000000 */
[----:B------:R-:W-:-:S04]  /*2120*/  FFMA R6, R0, R5, RZ ;  /* 0x0000000500067223 */ /* 0x000fc800000000ff */
[----:B------:R-:W-:-:S04]  /*2130*/  FFMA R7, R6, -R3, R0 ;  /* 0x8000000306077223 */ /* 0x000fc80000000000 */
[----:B------:R-:W-:Y:S01]  /*2140*/  FFMA R5, R5, R7, R6 ;  /* 0x0000000705057223 */ /* 0x000fe20000000006 */
[----:B-1----:R-:W-:Y:S06]  /*2150*/  @!P0 BRA `(.L_x_23) ;  /* 0x00000000000c8947 */ /* 0x002fec0003800000 */
[----:B------:R-:W-:-:S07]  /*2160*/  MOV R6, 0x2180 ;  /* 0x0000218000067802 */ /* 0x000fce0000000f00 */
[----:B0-2---:R-:W-:Y:S05]  /*2170*/  CALL.REL.NOINC `($__internal_1_$__cuda_sm3x_div_rn_noftz_f32_slowpath) ;  /* 0x0000002400187944 */ /* 0x005fea0003c00000 */
[----:B------:R-:W-:-:S07]  /*2180*/  IMAD.MOV.U32 R5, RZ, RZ, R0 ;  /* 0x000000ffff057224 */ /* 0x000fce00078e0000 */
.L_x_23:
[----:B--2---:R-:W-:Y:S05]  /*2190*/  BSYNC.RECONVERGENT B3 ;  /* 0x0000000000037941 */ /* 0x004fea0003800200 */
.L_x_22:
[----:B--2---:R-:W-:Y:S05]  /*21a0*/  BSYNC.RECONVERGENT B2 ;  /* 0x0000000000027941 */ /* 0x004fea0003800200 */
.L_x_21:
[C---:B------:R-:W-:Y:S01]  /*21b0*/  IADD3 R0, P0, PT, R10.reuse, UR6, RZ ;  /* 0x000000060a007c10 */ /* 0x040fe2000ff1e0ff */
[----:B------:R1:W-:Y:S01]  /*21c0*/  STG.E desc[UR10][R22.64], R5 ;  /* 0x0000000516007986 */ /* 0x0003e2000c10190a */
[----:B------:R-:W-:Y:S01]  /*21d0*/  BSSY.RECONVERGENT B2, `(.L_x_24) ;  /* 0x0000018000027945 */ /* 0x000fe20003800200 */
[----:B------:R-:W-:Y:S01]  /*21e0*/  IMAD.MOV.U32 R13, RZ, RZ, RZ ;  /* 0x000000ffff0d7224 */ /* 0x000fe200078e00ff */
[----:B------:R-:W-:Y:S02]  /*21f0*/  LEA.HI.X.SX32 R7, R10, UR7, 0x1, P0 ;  /* 0x000000070a077c11 */ /* 0x000fe400080f0eff */
[----:B------:R-:W-:-:S04]  /*2200*/  LEA R6, P0, R0, UR16, 0x2 ;  /* 0x0000001000067c11 */ /* 0x000fc8000f8010ff */
[----:B------:R-:W-:Y:S02]  /*2210*/  LEA.HI.X R7, R0, UR17, R7, 0x2, P0 ;  /* 0x0000001100077c11 */ /* 0x000fe400080f1407 */
[----:B------:R-:W-:-:S03]  /*2220*/  IADD3 R0, PT, PT, R8, 0x20, RZ ;  /* 0x0000002008007810 */ /* 0x000fc60007ffe0ff */
[----:B------:R1:W-:Y:S01]  /*2230*/  STG.E desc[UR10][R6.64], R5 ;  /* 0x0000000506007986 */ /* 0x0003e2000c10190a */
[----:B------:R-:W-:-:S13]  /*2240*/  ISETP.GE.AND P0, PT, R0, UR14, PT ;  /* 0x0000000e00007c0c */ /* 0x000fda000bf06270 */
[----:B-1----:R-:W-:Y:S05]  /*2250*/  @P0 BRA `(.L_x_25) ;  /* 0x00000000003c0947 */ /* 0x002fea0003800000 */
[----:B------:R-:W2:Y:S01]  /*2260*/  LDG.E R22, desc[UR10][R24.64+-0x180] ;  /* 0xfffe800a18167981 */ /* 0x000ea2000c1e1900 */
[----:B------:R-:W1:Y:S01]  /*2270*/  MUFU.RCP R0, R3 ;  /* 0x0000000300007308 */ /* 0x000e620000001000 */
[----:B------:R-:W-:Y:S01]  /*2280*/  BSSY.RECONVERGENT B3, `(.L_x_26) ;  /* 0x000000b000037945 */ /* 0x000fe20003800200 */
[----:B-1----:R-:W-:-:S04]  /*2290*/  FFMA R5, R0, -R3, 1 ;  /* 0x3f80000000057423 */ /* 0x002fc80000000803 */
[----:B------:R-:W-:Y:S02]  /*22a0*/  FFMA R0, R0, R5, R0 ;  /* 0x0000000500007223 */ /* 0x000fe40000000000 */
[----:B--2---:R-:W1:Y:S02]  /*22b0*/  FCHK P0, R22, R3 ;  /* 0x0000000316007302 */ /* 0x004e640000000000 */
[----:B------:R-:W-:-:S04]  /*22c0*/  FFMA R5, R0, R22, RZ ;  /* 0x0000001600057223 */ /* 0x000fc800000000ff */
[----:B------:R-:W-:-:S04]  /*22d0*/  FFMA R6, R5, -R3, R22 ;  /* 0x8000000305067223 */ /* 0x000fc80000000016 */
[----:B------:R-:W-:Y:S01]  /*22e0*/  FFMA R0, R0, R6, R5 ;  /* 0x0000000600007223 */ /* 0x000fe20000000005 */
[----:B-1----:R-:W-:Y:S06]  /*22f0*/  @!P0 BRA `(.L_x_27) ;  /* 0x00000000000c8947 */ /* 0x002fec0003800000 */
[----:B------:R-:W-:Y:S02]  /*2300*/  MOV R0, R22 ;  /* 0x0000001600007202 */ /* 0x000fe40000000f00 */
[----:B------:R-:W-:-:S07]  /*2310*/  MOV R6, 0x2330 ;  /* 0x0000233000067802 */ /* 0x000fce0000000f00 */
[----:B0-----:R-:W-:Y:S05]  /*2320*/  CALL.REL.NOINC `($__internal_1_$__cuda_sm3x_div_rn_noftz_f32_slowpath) ;  /* 0x0000002000ac7944 */ /* 0x001fea0003c00000 */
.L_x_27:
[----:B------:R-:W-:Y:S05]  /*2330*/  BSYNC.RECONVERGENT B3 ;  /* 0x0000000000037941 */ /* 0x000fea0003800200 */
.L_x_26:
[----:B------:R-:W-:-:S07]  /*2340*/  IMAD.MOV.U32 R13, RZ, RZ, R0 ;  /* 0x000000ffff0d7224 */ /* 0x000fce00078e0000 */
.L_x_25:
[----:B------:R-:W-:Y:S05]  /*2350*/  BSYNC.RECONVERGENT B2 ;  /* 0x0000000000027941 */ /* 0x000fea0003800200 */
.L_x_24:
[C---:B------:R-:W-:Y:S01]  /*2360*/  IADD3 R0, P0, PT, R28.reuse, UR6, RZ ;  /* 0x000000061c007c10 */ /* 0x040fe2000ff1e0ff */
[----:B------:R1:W-:Y:S01]  /*2370*/  STG.E desc[UR10][R24.64+-0x180], R13 ;  /* 0xfffe800d18007986 */ /* 0x0003e2000c10190a */
[----:B------:R-:W-:Y:S02]  /*2380*/  BSSY.RECONVERGENT B2, `(.L_x_28) ;  /* 0x0000018000027945 */ /* 0x000fe40003800200 */
[----:B------:R-:W-:Y:S02]  /*2390*/  LEA.HI.X.SX32 R5, R28, UR7, 0x1, P0 ;  /* 0x000000071c057c11 */ /* 0x000fe400080f0eff */
[----:B------:R-:W-:-:S04]  /*23a0*/  LEA R6, P0, R0, UR16, 0x2 ;  /* 0x0000001000067c11 */ /* 0x000fc8000f8010ff */
[----:B------:R-:W-:Y:S01]  /*23b0*/  LEA.HI.X R7, R0, UR17, R5, 0x2, P0 ;  /* 0x0000001100077c11 */ /* 0x000fe200080f1405 */
[----:B------:R-:W-:Y:S01]  /*23c0*/  IMAD.MOV.U32 R5, RZ, RZ, RZ ;  /* 0x000000ffff057224 */ /* 0x000fe200078e00ff */
        /* <DEDUP_REMOVED lines=17> */
.L_x_31:
[----:B------:R-:W-:Y:S05]  /*24e0*/  BSYNC.RECONVERGENT B3 ;  /* 0x0000000000037941 */ /* 0x000fea0003800200 */
.L_x_30:
[----:B------:R-:W-:-:S07]  /*24f0*/  IMAD.MOV.U32 R5, RZ, RZ, R0 ;  /* 0x000000ffff057224 */ /* 0x000fce00078e0000 */
.L_x_29:
[----:B------:R-:W-:Y:S05]  /*2500*/  BSYNC.RECONVERGENT B2 ;  /* 0x0000000000027941 */ /* 0x000fea0003800200 */
.L_x_28:
        /* <DEDUP_REMOVED lines=24> */
.L_x_35:
[----:B------:R-:W-:Y:S05]  /*2690*/  BSYNC.RECONVERGENT B3 ;  /* 0x0000000000037941 */ /* 0x000fea0003800200 */
.L_x_34:
[----:B------:R-:W-:-:S07]  /*26a0*/  IMAD.MOV.U32 R13, RZ, RZ, R0 ;  /* 0x000000ffff0d7224 */ /* 0x000fce00078e0000 */
.L_x_33:
[----:B------:R-:W-:Y:S05]  /*26b0*/  BSYNC.RECONVERGENT B2 ;  /* 0x0000000000027941 */ /* 0x000fea0003800200 */
.L_x_32:
        /* <DEDUP_REMOVED lines=24> */
.L_x_39:
[----:B------:R-:W-:Y:S05]  /*2840*/  BSYNC.RECONVERGENT B3 ;  /* 0x0000000000037941 */ /* 0x000fea0003800200 */
.L_x_38:
[----:B------:R-:W-:-:S07]  /*2850*/  IMAD.MOV.U32 R5, RZ, RZ, R0 ;  /* 0x000000ffff057224 */ /* 0x000fce00078e0000 */
.L_x_37:
[----:B------:R-:W-:Y:S05]  /*2860*/  BSYNC.RECONVERGENT B2 ;  /* 0x0000000000027941 */ /* 0x000fea0003800200 */
.L_x_36:
        /* <DEDUP_REMOVED lines=24> */
.L_x_43:
[----:B------:R-:W-:Y:S05]  /*29f0*/  BSYNC.RECONVERGENT B3 ;  /* 0x0000000000037941 */ /* 0x000fea0003800200 */
.L_x_42:
[----:B------:R-:W-:-:S07]  /*2a00*/  IMAD.MOV.U32 R13, RZ, RZ, R0 ;  /* 0x000000ffff0d7224 */ /* 0x000fce00078e0000 */
.L_x_41:
[----:B------:R-:W-:Y:S05]  /*2a10*/  BSYNC.RECONVERGENT B2 ;  /* 0x0000000000027941 */ /* 0x000fea0003800200 */
.L_x_40:
        /* <DEDUP_REMOVED lines=24> */
.L_x_47:
[----:B------:R-:W-:Y:S05]  /*2ba0*/  BSYNC.RECONVERGENT B3 ;  /* 0x0000000000037941 */ /* 0x000fea0003800200 */
.L_x_46:
[----:B------:R-:W-:-:S07]  /*2bb0*/  IMAD.MOV.U32 R5, RZ, RZ, R0 ;  /* 0x000000ffff057224 */ /* 0x000fce00078e0000 */
.L_x_45:
[----:B------:R-:W-:Y:S05]  /*2bc0*/  BSYNC.RECONVERGENT B2 ;  /* 0x0000000000027941 */ /* 0x000fea0003800200 */
.L_x_44:
        /* <DEDUP_REMOVED lines=24> */
.L_x_51:
[----:B------:R-:W-:Y:S05]  /*2d50*/  BSYNC.RECONVERGENT B3 ;  /* 0x0000000000037941 */ /* 0x000fea0003800200 */
.L_x_50:
[----:B------:R-:W-:-:S07]  /*2d60*/  IMAD.MOV.U32 R15, RZ, RZ, R0 ;  /* 0x000000ffff0f7224 */ /* 0x000fce00078e0000 */
.L_x_49:
[----:B------:R-:W-:Y:S05]  /*2d70*/  BSYNC.RECONVERGENT B2 ;  /* 0x0000000000027941 */ /* 0x000fea0003800200 */
.L_x_48:
[C---:B------:R-:W-:Y:S01]  /*2d80*/  IADD3 R0, P0, PT, R30.reuse, UR6, RZ ;  /* 0x000000061e007c10 */ /* 0x040fe2000ff1e0ff */
[----:B------:R4:W-:Y:S01]  /*2d90*/  STG.E desc[UR10][R24.64+0x180], R15 ;  /* 0x0001800f18007986 */ /* 0x0009e2000c10190a */
[----:B------:R-:W-:Y:S01]  /*2da0*/  UIADD3 UR4, UPT, UPT, UR4, 0x8, URZ ;  /* 0x0000000804047890 */ /* 0x000fe2000fffe0ff */
[----:B0-----:R-:W-:Y:S01]  /*2db0*/  IMAD R10, R9, 0x100, R10 ;  /* 0x00000100090a7824 */ /* 0x001fe200078e020a */
[----:B------:R-:W-:Y:S01]  /*2dc0*/  LEA.HI.X.SX32 R5, R30, UR7, 0x1, P0 ;  /* 0x000000071e057c11 */ /* 0x000fe200080f0eff */
[----:B------:R-:W-:Y:S01]  /*2dd0*/  VIADD R11, R11, 0x100 ;  /* 0x000001000b0b7836 */ /* 0x000fe20000000000 */
[----:B------:R-:W-:Y:S01]  /*2de0*/  LEA R6, P0, R0, UR16, 0x2 ;  /* 0x0000001000067c11 */ /* 0x000fe2000f8010ff */
[----:B------:R-:W-:Y:S01]  /*2df0*/  UISETP.NE.AND UP0, UPT, UR4, URZ, UPT ;  /* 0x000000ff0400728c */ /* 0x000fe2000bf05270 */
[----:B------:R-:W-:Y:S01]  /*2e00*/  IADD3 R8, PT, PT, R8, 0x100, RZ ;  /* 0x0000010008087810 */ /* 0x000fe20007ffe0ff */
[C---:B------:R-:W-:Y:S01]  /*2e10*/  IMAD R26, R9.reuse, 0x100, R26 ;  /* 0x00000100091a7824 */ /* 0x040fe200078e021a */
[----:B------:R-:W-:Y:S01]  /*2e20*/  LEA.HI.X R7, R0, UR17, R5, 0x2, P0 ;  /* 0x0000001100077c11 */ /* 0x000fe200080f1405 */
[C---:B------:R-:W-:Y:S01]  /*2e30*/  IMAD R16, R9.reuse, 0x100, R16 ;  /* 0x0000010009107824 */ /* 0x040fe200078e0210 */
[----:B------:R-:W-:Y:S01]  /*2e40*/  IADD3 R0, P0, PT, R24, 0x400, RZ ;  /* 0x0000040018007810 */ /* 0x000fe20007f1e0ff */
[C---:B------:R-:W-:Y:S01]  /*2e50*/  IMAD R12, R9.reuse, 0x100, R12 ;  /* 0x00000100090c7824 */ /* 0x040fe200078e020c */
[C---:B------:R-:W-:Y:S01]  /*2e60*/  LEA R28, R9.reuse, R28, 0x8 ;  /* 0x0000001c091c7211 */ /* 0x040fe200078e40ff */
[----:B------:R4:W-:Y:S01]  /*2e70*/  STG.E desc[UR10][R6.64], R15 ;  /* 0x0000000f06007986 */ /* 0x0009e2000c10190a */
[----:B------:R-:W-:Y:S01]  /*2e80*/  IADD3.X R13, PT, PT, RZ, R25, RZ, P0, !PT ;  /* 0x00000019ff0d7210 */ /* 0x000fe200007fe4ff */
[----:B------:R-:W-:Y:S01]  /*2e90*/  UIADD3 UR5, UPT, UPT, UR5, 0x100, URZ ;  /* 0x0000010005057890 */ /* 0x000fe2000fffe0ff */
[----:B------:R-:W-:-:S02]  /*2ea0*/  LEA R18, R9, R18, 0x8 ;  /* 0x0000001209127211 */ /* 0x000fc400078e40ff */
[C---:B------:R-:W-:Y:S02]  /*2eb0*/  LEA R14, R9.reuse, R14, 0x8 ;  /* 0x0000000e090e7211 */ /* 0x040fe400078e40ff */
[----:B------:R-:W-:Y:S01]  /*2ec0*/  LEA R30, R9, R30, 0x8 ;  /* 0x0000001e091e7211 */ /* 0x000fe200078e40ff */
[----:B------:R-:W-:Y:S06]  /*2ed0*/  BRA.U UP0, `(.L_x_52) ;  /* 0xfffffff1005c7547 */ /* 0x000fec000b83ffff */
[----:B------:R-:W-:-:S12]  /*2ee0*/  UIADD3 UR4, UPT, UPT, UR5, -0x80, URZ ;  /* 0xffffff8005047890 */ /* 0x000fd8000fffe0ff */
.L_x_16:
[----:B------:R-:W-:-:S06]  /*2ef0*/  ULOP3.LUT UP0, UR5, UR13, 0x7, URZ, 0xc0, !UPT ;  /* 0x000000070d057892 */ /* 0x000fcc000f80c0ff */
[----:B------:R-:W-:-:S13]  /*2f00*/  PLOP3.LUT P0, PT, PT, PT, UP0, 0x80, 0x8 ;  /* 0x000000000008781c */ /* 0x000fda0003f0f008 */
[----:B------:R-:W-:Y:S05]  /*2f10*/  @!P0 EXIT ;  /* 0x000000000000894d */ /* 0x000fea0003800000 */
[----:B------:R-:W-:-:S09]  /*2f20*/  UISETP.GE.U32.AND UP0, UPT, UR5, 0x4, UPT ;  /* 0x000000040500788c */ /* 0x000fd2000bf06070 */
[----:B------:R-:W-:Y:S05]  /*2f30*/  BRA.U !UP0, `(.L_x_53) ;  /* 0x0000000908ec7547 */ /* 0x000fea000b800000 */
[----:B------:R-:W5:Y:S01]  /*2f40*/  LDCU UR5, c[0x0][0x390] ;  /* 0x00007200ff0577ac */ /* 0x000f620008000800 */
[----:B------:R-:W0:Y:S01]  /*2f50*/  LDC.64 R20, c[0x0][0x380] ;  /* 0x0000e000ff147b82 */ /* 0x000e220000000a00 */
[----:B-1----:R-:W-:Y:S01]  /*2f60*/  VIADD R10, R4, UR4 ;  /* 0x00000004040a7c36 */ /* 0x002fe20008000000 */
[----:B------:R-:W-:Y:S01]  /*2f70*/  BSSY.RECONVERGENT B2, `(.L_x_54) ;  /* 0x0000022000027945 */ /* 0x000fe20003800200 */
[----:B------:R-:W-:-:S03]  /*2f80*/  IMAD.MOV.U32 R5, RZ, RZ, RZ ;  /* 0x000000ffff057224 */ /* 0x000fc600078e00ff */
[C---:B------:R-:W-:Y:S02]  /*2f90*/  IADD3 R3, PT, PT, R10.reuse, UR8, RZ ;  /* 0x000000080a037c10 */ /* 0x040fe4000fffe0ff */
[----:B-----5:R-:W-:-:S03]  /*2fa0*/  ISETP.GE.AND P0, PT, R10, UR5, PT ;  /* 0x000000050a007c0c */ /* 0x020fc6000bf06270 */
[----:B0-----:R-:W-:-:S10]  /*2fb0*/  IMAD.WIDE.U32 R20, R3, 0x4, R20 ;  /* 0x0000000403147825 */ /* 0x001fd400078e0014 */
[----:B------:R-:W-:Y:S05]  /*2fc0*/  @P0 BRA `(.L_x_55) ;  /* 0x0000000000700947 */ /* 0x000fea0003800000 */
[----:B------:R0:W5:Y:S01]  /*2fd0*/  LDG.E R0, desc[UR10][R20.64] ;  /* 0x0000000a14007981 */ /* 0x000162000c1e1900 */
[----:B------:R-:W-:Y:S01]  /*2fe0*/  IADD3 R3, PT, PT, R2, -0xd000000, RZ ;  /* 0xf300000002037810 */ /* 0x000fe20007ffe0ff */
[----:B------:R0:W1:Y:S01]  /*2ff0*/  MUFU.RSQ R5, R2 ;  /* 0x0000000200057308 */ /* 0x0000620000001400 */
[----:B------:R-:W-:Y:S02]  /*3000*/  BSSY.RECONVERGENT B0, `(.L_x_56) ;  /* 0x000000b000007945 */ /* 0x000fe40003800200 */
[----:B------:R-:W-:-:S13]  /*3010*/  ISETP.GT.U32.AND P0, PT, R3, 0x727fffff, PT ;  /* 0x727fffff0300780c */ /* 0x000fda0003f04070 */
[----:B0-----:R-:W-:Y:S05]  /*3020*/  @!P0 BRA `(.L_x_57) ;  /* 0x0000000000108947 */ /* 0x001fea0003800000 */
[----:B----4-:R-:W-:-:S07]  /*3030*/  MOV R6, 0x3050 ;  /* 0x0000305000067802 */ /* 0x010fce0000000f00 */
[----:B-123-5:R-:W-:Y:S05]  /*3040*/  CALL.REL.NOINC `($__internal_0_$__cuda_sm20_sqrt_rn_f32_slowpath) ;  /* 0x0000001400107944 */ /* 0x02efea0003c00000 */
[----:B------:R-:W-:Y:S01]  /*3050*/  IMAD.MOV.U32 R3, RZ, RZ, R5 ;  /* 0x000000ffff037224 */ /* 0x000fe200078e0005 */
[----:B------:R-:W-:Y:S06]  /*3060*/  BRA `(.L_x_58) ;  /* 0x0000000000107947 */ /* 0x000fec0003800000 */
.L_x_57:
[----:B-1----:R-:W-:Y:S01]  /*3070*/  FMUL.FTZ R3, R2, R5 ;  /* 0x0000000502037220 */ /* 0x002fe20000410000 */
[----:B------:R-:W-:-:S03]  /*3080*/  FMUL.FTZ R5, R5, 0.5 ;  /* 0x3f00000005057820 */ /* 0x000fc60000410000 */
[----:B----4-:R-:W-:-:S04]  /*3090*/  FFMA R6, -R3, R3, R2 ;  /* 0x0000000303067223 */ /* 0x010fc80000000102 */
[----:B------:R-:W-:-:S07]  /*30a0*/  FFMA R3, R6, R5, R3 ;  /* 0x0000000506037223 */ /* 0x000fce0000000003 */
.L_x_58:
[----:B------:R-:W-:Y:S05]  /*30b0*/  BSYNC.RECONVERGENT B0 ;  /* 0x0000000000007941 */ /* 0x000fea0003800200 */
.L_x_56:
[----:B------:R-:W0:Y:S01]  /*30c0*/  MUFU.RCP R6, R3 ;  /* 0x0000000300067308 */ /* 0x000e220000001000 */
[----:B------:R-:W-:Y:S07]  /*30d0*/  BSSY.RECONVERGENT B3, `(.L_x_55) ;  /* 0x000000b000037945 */ /* 0x000fee0003800200 */
[----:B-----5:R-:W1:Y:S01]  /*30e0*/  FCHK P0, R0, R3 ;  /* 0x0000000300007302 */ /* 0x020e620000000000 */
[----:B0-----:R-:W-:-:S04]  /*30f0*/  FFMA R5, R6, -R3, 1 ;  /* 0x3f80000006057423 */ /* 0x001fc80000000803 */
[----:B------:R-:W-:-:S04]  /*3100*/  FFMA R5, R6, R5, R6 ;  /* 0x0000000506057223 */ /* 0x000fc80000000006 */
[----:B------:R-:W-:-:S04]  /*3110*/  FFMA R6, R0, R5, RZ ;  /* 0x0000000500067223 */ /* 0x000fc800000000ff */
[----:B--2---:R-:W-:-:S04]  /*3120*/  FFMA R7, R6, -R3, R0 ;  /* 0x8000000306077223 */ /* 0x004fc80000000000 */
[----:B------:R-:W-:Y:S01]  /*3130*/  FFMA R5, R5, R7, R6 ;  /* 0x0000000705057223 */ /* 0x000fe20000000006 */
[----:B-1----:R-:W-:Y:S06]  /*3140*/  @!P0 BRA `(.L_x_59) ;  /* 0x00000000000c8947 */ /* 0x002fec0003800000 */
[----:B------:R-:W-:-:S07]  /*3150*/  MOV R6, 0x3170 ;  /* 0x0000317000067802 */ /* 0x000fce0000000f00 */
[----:B---3--:R-:W-:Y:S05]  /*3160*/  CALL.REL.NOINC `($__internal_1_$__cuda_sm3x_div_rn_noftz_f32_slowpath) ;  /* 0x00000014001c7944 */ /* 0x008fea0003c00000 */
[----:B------:R-:W-:-:S07]  /*3170*/  MOV R5, R0 ;  /* 0x0000000000057202 */ /* 0x000fce0000000f00 */
.L_x_59:
[----:B------:R-:W-:Y:S05]  /*3180*/  BSYNC.RECONVERGENT B3 ;  /* 0x0000000000037941 */ /* 0x000fea0003800200 */
.L_x_55:
[----:B------:R-:W-:Y:S05]  /*3190*/  BSYNC.RECONVERGENT B2 ;  /* 0x0000000000027941 */ /* 0x000fea0003800200 */
.L_x_54:
[----:B------:R-:W0:Y:S01]  /*31a0*/  LDC R3, c[0x0][0x39c] ;  /* 0x0000e700ff037b82 */ /* 0x000e220000000800 */
[----:B------:R-:W4:Y:S01]  /*31b0*/  LDCU.64 UR14, c[0x0][0x380] ;  /* 0x00007000ff0e77ac */ /* 0x000f220008000a00 */
[----:B------:R1:W-:Y:S01]  /*31c0*/  STG.E desc[UR10][R20.64], R5 ;  /* 0x0000000514007986 */ /* 0x0003e2000c10190a */
[C---:B------:R-:W-:Y:S01]  /*31d0*/  IADD3 R11, PT, PT, R10.reuse, 0x20, RZ ;  /* 0x000000200a0b7810 */ /* 0x040fe20007ffe0ff */
[----:B------:R-:W-:Y:S01]  /*31e0*/  BSSY.RECONVERGENT B2, `(.L_x_60) ;  /* 0x000002d000027945 */ /* 0x000fe20003800200 */
[----:B------:R-:W5:Y:S01]  /*31f0*/  LDCU UR5, c[0x0][0x390] ;  /* 0x00007200ff0577ac */ /* 0x000f620008000800 */
[----:B0-----:R-:W-:-:S05]  /*3200*/  IMAD R0, R10, R3, UR12 ;  /* 0x0000000c0a007e24 */ /* 0x001fca000f8e0203 */
[----:B------:R-:W-:-:S04]  /*3210*/  IADD3 R3, P0, PT, R0, UR6, RZ ;  /* 0x0000000600037c10 */ /* 0x000fc8000ff1e0ff */
[----:B------:R-:W-:Y:S02]  /*3220*/  LEA.HI.X.SX32 R0, R0, UR7, 0x1, P0 ;  /* 0x0000000700007c11 */ /* 0x000fe400080f0eff */
[----:B----4-:R-:W-:-:S04]  /*3230*/  LEA R6, P0, R3, UR14, 0x2 ;  /* 0x0000000e03067c11 */ /* 0x010fc8000f8010ff */
[----:B--2---:R-:W-:Y:S01]  /*3240*/  LEA.HI.X R7, R3, UR15, R0, 0x2, P0 ;  /* 0x0000000f03077c11 */ /* 0x004fe200080f1400 */
[----:B------:R-:W-:-:S04]  /*3250*/  IMAD.U32 R3, RZ, RZ, UR4 ;  /* 0x00000004ff037e24 */ /* 0x000fc8000f8e00ff */
[----:B------:R1:W-:Y:S01]  /*3260*/  STG.E desc[UR10][R6.64], R5 ;  /* 0x0000000506007986 */ /* 0x0003e2000c10190a */
[----:B------:R-:W-:-:S04]  /*3270*/  IADD3 R0, P0, P1, R3, UR8, R4 ;  /* 0x0000000803007c10 */ /* 0x000fc8000f91e004 */
[----:B------:R-:W-:Y:S02]  /*3280*/  IADD3.X R3, PT, PT, RZ, RZ, RZ, P0, P1 ;  /* 0x000000ffff037210 */ /* 0x000fe400007e24ff */
[----:B-----5:R-:W-:Y:S02]  /*3290*/  ISETP.GE.AND P0, PT, R11, UR5, PT ;  /* 0x000000050b007c0c */ /* 0x020fe4000bf06270 */
[----:B------:R-:W-:-:S04]  /*32a0*/  LEA R8, P1, R0, UR14, 0x2 ;  /* 0x0000000e00087c11 */ /* 0x000fc8000f8210ff */
[----:B------:R-:W-:Y:S01]  /*32b0*/  LEA.HI.X R9, R0, UR15, R3, 0x2, P1 ;  /* 0x0000000f00097c11 */ /* 0x000fe200088f1403 */
[----:B------:R-:W-:-:S06]  /*32c0*/  IMAD.MOV.U32 R3, RZ, RZ, RZ ;  /* 0x000000ffff037224 */ /* 0x000fcc00078e00ff */
[----:B-1----:R-:W-:Y:S05]  /*32d0*/  @P0 BRA `(.L_x_61) ;  /* 0x0000000000740947 */ /* 0x002fea0003800000 */
[----:B------:R0:W5:Y:S01]  /*32e0*/  LDG.E R0, desc[UR10][R8.64+0x80] ;  /* 0x0000800a08007981 */ /* 0x000162000c1e1900 */
[----:B------:R-:W-:Y:S01]  /*32f0*/  IADD3 R3, PT, PT, R2, -0xd000000, RZ ;  /* 0xf300000002037810 */ /* 0x000fe20007ffe0ff */
[----:B------:R0:W1:Y:S01]  /*3300*/  MUFU.RSQ R5, R2 ;  /* 0x0000000200057308 */ /* 0x0000620000001400 */
[----:B------:R-:W-:Y:S02]  /*3310*/  BSSY.RECONVERGENT B0, `(.L_x_62) ;  /* 0x000000b000007945 */ /* 0x000fe40003800200 */
[----:B------:R-:W-:-:S13]  /*3320*/  ISETP.GT.U32.AND P0, PT, R3, 0x727fffff, PT ;  /* 0x727fffff0300780c */ /* 0x000fda0003f04070 */
[----:B0-----:R-:W-:Y:S05]  /*3330*/  @!P0 BRA `(.L_x_63) ;  /* 0x0000000000108947 */ /* 0x001fea0003800000 */
[----:B------:R-:W-:-:S07]  /*3340*/  MOV R6, 0x3360 ;  /* 0x0000336000067802 */ /* 0x000fce0000000f00 */
[----:B-1-3-5:R-:W-:Y:S05]  /*3350*/  CALL.REL.NOINC `($__internal_0_$__cuda_sm20_sqrt_rn_f32_slowpath) ;  /* 0x00000010004c7944 */ /* 0x02afea0003c00000 */
[----:B------:R-:W-:Y:S01]  /*3360*/  IMAD.MOV.U32 R3, RZ, RZ, R5 ;  /* 0x000000ffff037224 */ /* 0x000fe200078e0005 */
[----:B------:R-:W-:Y:S06]  /*3370*/  BRA `(.L_x_64) ;  /* 0x0000000000107947 */ /* 0x000fec0003800000 */
.L_x_63:
[----:B-1----:R-:W-:Y:S01]  /*3380*/  FMUL.FTZ R3, R2, R5 ;  /* 0x0000000502037220 */ /* 0x002fe20000410000 */
[----:B------:R-:W-:-:S03]  /*3390*/  FMUL.FTZ R5, R5, 0.5 ;  /* 0x3f00000005057820 */ /* 0x000fc60000410000 */
[----:B------:R-:W-:-:S04]  /*33a0*/  FFMA R6, -R3, R3, R2 ;  /* 0x0000000303067223 */ /* 0x000fc80000000102 */
[----:B------:R-:W-:-:S07]  /*33b0*/  FFMA R3, R6, R5, R3 ;  /* 0x0000000506037223 */ /* 0x000fce0000000003 */
.L_x_64:
[----:B------:R-:W-:Y:S05]  /*33c0*/  BSYNC.RECONVERGENT B0 ;  /* 0x0000000000007941 */ /* 0x000fea0003800200 */
.L_x_62:
[----:B------:R-:W0:Y:S01]  /*33d0*/  MUFU.RCP R6, R3 ;  /* 0x0000000300067308 */ /* 0x000e220000001000 */
[----:B------:R-:W-:Y:S07]  /*33e0*/  BSSY.RECONVERGENT B3, `(.L_x_65) ;  /* 0x000000b000037945 */ /* 0x000fee0003800200 */
[----:B-----5:R-:W1:Y:S01]  /*33f0*/  FCHK P0, R0, R3 ;  /* 0x0000000300007302 */ /* 0x020e620000000000 */
[----:B0-----:R-:W-:-:S04]  /*3400*/  FFMA R5, R6, -R3, 1 ;  /* 0x3f80000006057423 */ /* 0x001fc80000000803 */
[----:B------:R-:W-:-:S04]  /*3410*/  FFMA R5, R6, R5, R6 ;  /* 0x0000000506057223 */ /* 0x000fc80000000006 */
[----:B------:R-:W-:-:S04]  /*3420*/  FFMA R6, R0, R5, RZ ;  /* 0x0000000500067223 */ /* 0x000fc800000000ff */
[----:B------:R-:W-:-:S04]  /*3430*/  FFMA R7, R6, -R3, R0 ;  /* 0x8000000306077223 */ /* 0x000fc80000000000 */
[----:B------:R-:W-:Y:S01]  /*3440*/  FFMA R5, R5, R7, R6 ;  /* 0x0000000705057223 */ /* 0x000fe20000000006 */
[----:B-1----:R-:W-:Y:S06]  /*3450*/  @!P0 BRA `(.L_x_66) ;  /* 0x00000000000c8947 */ /* 0x002fec0003800000 */
[----:B------:R-:W-:-:S07]  /*3460*/  MOV R6, 0x3480 ;  /* 0x0000348000067802 */ /* 0x000fce0000000f00 */
[----:B---3--:R-:W-:Y:S05]  /*3470*/  CALL.REL.NOINC `($__internal_1_$__cuda_sm3x_div_rn_noftz_f32_slowpath) ;  /* 0x0000001000587944 */ /* 0x008fea0003c00000 */
[----:B------:R-:W-:-:S07]  /*3480*/  MOV R5, R0 ;  /* 0x0000000000057202 */ /* 0x000fce0000000f00 */
.L_x_66:
[----:B------:R-:W-:Y:S05]  /*3490*/  BSYNC.RECONVERGENT B3 ;  /* 0x0000000000037941 */ /* 0x000fea0003800200 */
.L_x_65:
[----:B------:R-:W-:-:S07]  /*34a0*/  IMAD.MOV.U32 R3, RZ, RZ, R5 ;  /* 0x000000ffff037224 */ /* 0x000fce00078e0005 */
.L_x_61:
[----:B------:R-:W-:Y:S05]  /*34b0*/  BSYNC.RECONVERGENT B2 ;  /* 0x0000000000027941 */ /* 0x000fea0003800200 */
.L_x_60:
[----:B------:R-:W0:Y:S01]  /*34c0*/  LDC R0, c[0x0][0x39c] ;  /* 0x0000e700ff007b82 */ /* 0x000e220000000800 */
[----:B------:R-:W1:Y:S01]  /*34d0*/  LDCU.64 UR14, c[0x0][0x380] ;  /* 0x00007000ff0e77ac */ /* 0x000e620008000a00 */
[----:B------:R2:W-:Y:S01]  /*34e0*/  STG.E desc[UR10][R8.64+0x80], R3 ;  /* 0x0000800308007986 */ /* 0x0005e2000c10190a */
[----:B------:R-:W-:Y:S01]  /*34f0*/  BSSY.RECONVERGENT B2, `(.L_x_67) ;  /* 0x0000028000027945 */ /* 0x000fe20003800200 */
[----:B------:R-:W-:Y:S01]  /*3500*/  IMAD.MOV.U32 R5, RZ, RZ, RZ ;  /* 0x000000ffff057224 */ /* 0x000fe200078e00ff */
[----:B------:R-:W4:Y:S01]  /*3510*/  LDCU UR5, c[0x0][0x390] ;  /* 0x00007200ff0577ac */ /* 0x000f220008000800 */
[----:B0-----:R-:W-:-:S05]  /*3520*/  IMAD R11, R11, R0, UR12 ;  /* 0x0000000c0b0b7e24 */ /* 0x001fca000f8e0200 */
[----:B------:R-:W-:-:S04]  /*3530*/  IADD3 R0, P0, PT, R11, UR6, RZ ;  /* 0x000000060b007c10 */ /* 0x000fc8000ff1e0ff */
[----:B------:R-:W-:Y:S02]  /*3540*/  LEA.HI.X.SX32 R11, R11, UR7, 0x1, P0 ;  /* 0x000000070b0b7c11 */ /* 0x000fe400080f0eff */
[----:B-1----:R-:W-:-:S04]  /*3550*/  LEA R6, P0, R0, UR14, 0x2 ;  /* 0x0000000e00067c11 */ /* 0x002fc8000f8010ff */
[----:B------:R-:W-:Y:S02]  /*3560*/  LEA.HI.X R7, R0, UR15, R11, 0x2, P0 ;  /* 0x0000000f00077c11 */ /* 0x000fe400080f140b */
[----:B------:R-:W-:-:S03]  /*3570*/  IADD3 R11, PT, PT, R10, 0x40, RZ ;  /* 0x000000400a0b7810 */ /* 0x000fc60007ffe0ff */
[----:B------:R2:W-:Y:S01]  /*3580*/  STG.E desc[UR10][R6.64], R3 ;  /* 0x0000000306007986 */ /* 0x0005e2000c10190a */
[----:B----4-:R-:W-:-:S13]  /*3590*/  ISETP.GE.AND P0, PT, R11, UR5, PT ;  /* 0x000000050b007c0c */ /* 0x010fda000bf06270 */
[----:B--2---:R-:W-:Y:S05]  /*35a0*/  @P0 BRA `(.L_x_68) ;  /* 0x0000000000700947 */ /* 0x004fea0003800000 */
        /* <DEDUP_REMOVED lines=10> */
.L_x_70:
[----:B-1----:R-:W-:Y:S01]  /*3650*/  FMUL.FTZ R3, R2, R5 ;  /* 0x0000000502037220 */ /* 0x002fe20000410000 */
[----:B------:R-:W-:-:S03]  /*3660*/  FMUL.FTZ R5, R5, 0.5 ;  /* 0x3f00000005057820 */ /* 0x000fc60000410000 */
[----:B------:R-:W-:-:S04]  /*3670*/  FFMA R6, -R3, R3, R2 ;  /* 0x0000000303067223 */ /* 0x000fc80000000102 */
[----:B------:R-:W-:-:S07]  /*3680*/  FFMA R3, R6, R5, R3 ;  /* 0x0000000506037223 */ /* 0x000fce0000000003 */
.L_x_71:
[----:B------:R-:W-:Y:S05]  /*3690*/  BSYNC.RECONVERGENT B0 ;  /* 0x0000000000007941 */ /* 0x000fea0003800200 */
.L_x_69:
        /* <DEDUP_REMOVED lines=12> */
.L_x_72:
[----:B------:R-:W-:Y:S05]  /*3760*/  BSYNC.RECONVERGENT B3 ;  /* 0x0000000000037941 */ /* 0x000fea0003800200 */
.L_x_68:
[----:B------:R-:W-:Y:S05]  /*3770*/  BSYNC.RECONVERGENT B2 ;  /* 0x0000000000027941 */ /* 0x000fea0003800200 */
.L_x_67:
[----:B------:R-:W0:Y:S01]  /*3780*/  LDC R0, c[0x0][0x39c] ;  /* 0x0000e700ff007b82 */ /* 0x000e220000000800 */
[----:B------:R-:W1:Y:S01]  /*3790*/  LDCU.64 UR14, c[0x0][0x380] ;  /* 0x00007000ff0e77ac */ /* 0x000e620008000a00 */
[----:B------:R2:W-:Y:S01]  /*37a0*/  STG.E desc[UR10][R8.64+0x100], R5 ;  /* 0x0001000508007986 */ /* 0x0005e2000c10190a */
[----:B------:R-:W-:Y:S01]  /*37b0*/  VIADD R10, R10, 0x60 ;  /* 0x000000600a0a7836 */ /* 0x000fe20000000000 */
[----:B------:R-:W-:Y:S01]  /*37c0*/  BSSY.RECONVERGENT B2, `(.L_x_73) ;  /* 0x0000028000027945 */ /* 0x000fe20003800200 */
[----:B------:R-:W4:Y:S01]  /*37d0*/  LDCU UR5, c[0x0][0x390] ;  /* 0x00007200ff0577ac */ /* 0x000f220008000800 */
[----:B------:R-:W-:Y:S02]  /*37e0*/  HFMA2 R3, -RZ, RZ, 0, 0 ;  /* 0x00000000ff037431 */ /* 0x000fe400000001ff */
[----:B0-----:R-:W-:-:S05]  /*37f0*/  IMAD R11, R11, R0, UR12 ;  /* 0x0000000c0b0b7e24 */ /* 0x001fca000f8e0200 */
[----:B------:R-:W-:-:S04]  /*3800*/  IADD3 R0, P0, PT, R11, UR6, RZ ;  /* 0x000000060b007c10 */ /* 0x000fc8000ff1e0ff */
[----:B------:R-:W-:Y:S02]  /*3810*/  LEA.HI.X.SX32 R11, R11, UR7, 0x1, P0 ;  /* 0x000000070b0b7c11 */ /* 0x000fe400080f0eff */
[----:B-1----:R-:W-:-:S04]  /*3820*/  LEA R6, P0, R0, UR14, 0x2 ;  /* 0x0000000e00067c11 */ /* 0x002fc8000f8010ff */
[----:B------:R-:W-:Y:S02]  /*3830*/  LEA.HI.X R7, R0, UR15, R11, 0x2, P0 ;  /* 0x0000000f00077c11 */ /* 0x000fe400080f140b */
[----:B----4-:R-:W-:-:S03]  /*3840*/  ISETP.GE.AND P0, PT, R10, UR5, PT ;  /* 0x000000050a007c0c */ /* 0x010fc6000bf06270 */
[----:B------:R2:W-:Y:S10]  /*3850*/  STG.E desc[UR10][R6.64], R5 ;  /* 0x0000000506007986 */ /* 0x0005f4000c10190a */
[----:B------:R-:W-:Y:S05]  /*3860*/  @P0 BRA `(.L_x_74) ;  /* 0x0000000000740947 */ /* 0x000fea0003800000 */
[----:B------:R0:W5:Y:S01]  /*3870*/  LDG.E R0, desc[UR10][R8.64+0x180] ;  /* 0x0001800a08007981 */ /* 0x000162000c1e1900 */
[----:B------:R-:W-:Y:S01]  /*3880*/  VIADD R3, R2, 0xf3000000 ;  /* 0xf300000002037836 */ /* 0x000fe20000000000 */
[----:B--2---:R0:W1:Y:S01]  /*3890*/  MUFU.RSQ R5, R2 ;  /* 0x0000000200057308 */ /* 0x0040620000001400 */
[----:B------:R-:W-:Y:S03]  /*38a0*/  BSSY.RECONVERGENT B0, `(.L_x_75) ;  /* 0x000000b000007945 */ /* 0x000fe60003800200 */
[----:B------:R-:W-:-:S13]  /*38b0*/  ISETP.GT.U32.AND P0, PT, R3, 0x727fffff, PT ;  /* 0x727fffff0300780c */ /* 0x000fda0003f04070 */
[----:B01----:R-:W-:Y:S05]  /*38c0*/  @!P0 BRA `(.L_x_76) ;  /* 0x0000000000108947 */ /* 0x003fea0003800000 */
[----:B------:R-:W-:-:S07]  /*38d0*/  MOV R6, 0x38f0 ;  /* 0x000038f000067802 */ /* 0x000fce0000000f00 */
[----:B---3-5:R-:W-:Y:S05]  /*38e0*/  CALL.REL.NOINC `($__internal_0_$__cuda_sm20_sqrt_rn_f32_slowpath) ;  /* 0x0000000800e87944 */ /* 0x028fea0003c00000 */
[----:B------:R-:W-:Y:S01]  /*38f0*/  MOV R3, R5 ;  /* 0x0000000500037202 */ /* 0x000fe20000000f00 */
[----:B------:R-:W-:Y:S06]  /*3900*/  BRA `(.L_x_77) ;  /* 0x0000000000107947 */ /* 0x000fec0003800000 */
.L_x_76:
[----:B------:R-:W-:Y:S01]  /*3910*/  FMUL.FTZ R3, R2, R5 ;  /* 0x0000000502037220 */ /* 0x000fe20000410000 */
[----:B------:R-:W-:-:S03]  /*3920*/  FMUL.FTZ R5, R5, 0.5 ;  /* 0x3f00000005057820 */ /* 0x000fc60000410000 */
[----:B------:R-:W-:-:S04]  /*3930*/  FFMA R6, -R3, R3, R2 ;  /* 0x0000000303067223 */ /* 0x000fc80000000102 */
[----:B------:R-:W-:-:S07]  /*3940*/  FFMA R3, R6, R5, R3 ;  /* 0x0000000506037223 */ /* 0x000fce0000000003 */
.L_x_77:
[----:B------:R-:W-:Y:S05]  /*3950*/  BSYNC.RECONVERGENT B0 ;  /* 0x0000000000007941 */ /* 0x000fea0003800200 */
.L_x_75:
        /* <DEDUP_REMOVED lines=11> */
[----:B------:R-:W-:-:S07]  /*3a10*/  IMAD.MOV.U32 R5, RZ, RZ, R0 ;  /* 0x000000ffff057224 */ /* 0x000fce00078e0000 */
.L_x_79:
[----:B------:R-:W-:Y:S05]  /*3a20*/  BSYNC.RECONVERGENT B3 ;  /* 0x0000000000037941 */ /* 0x000fea0003800200 */
.L_x_78:
[----:B------:R-:W-:-:S07]  /*3a30*/  MOV R3, R5 ;  /* 0x0000000500037202 */ /* 0x000fce0000000f00 */
.L_x_74:
[----:B------:R-:W-:Y:S05]  /*3a40*/  BSYNC.RECONVERGENT B2 ;  /* 0x0000000000027941 */ /* 0x000fea0003800200 */
.L_x_73:
[----:B--2---:R-:W0:Y:S01]  /*3a50*/  LDC R5, c[0x0][0x39c] ;  /* 0x0000e700ff057b82 */ /* 0x004e220000000800 */
[----:B------:R-:W1:Y:S01]  /*3a60*/  LDCU.64 UR14, c[0x0][0x380] ;  /* 0x00007000ff0e77ac */ /* 0x000e620008000a00 */
[----:B------:R2:W-:Y:S01]  /*3a70*/  STG.E desc[UR10][R8.64+0x180], R3 ;  /* 0x0001800308007986 */ /* 0x0005e2000c10190a */
[----:B------:R-:W-:Y:S01]  /*3a80*/  UIADD3 UR4, UPT, UPT, UR4, 0x80, URZ ;  /* 0x0000008004047890 */ /* 0x000fe2000fffe0ff */
[----:B0-----:R-:W-:-:S05]  /*3a90*/  IMAD R10, R10, R5, UR12 ;  /* 0x0000000c0a0a7e24 */ /* 0x001fca000f8e0205 */
[----:B------:R-:W-:-:S04]  /*3aa0*/  IADD3 R0, P0, PT, R10, UR6, RZ ;  /* 0x000000060a007c10 */ /* 0x000fc8000ff1e0ff */
[----:B------:R-:W-:Y:S02]  /*3ab0*/  LEA.HI.X.SX32 R5, R10, UR7, 0x1, P0 ;  /* 0x000000070a057c11 */ /* 0x000fe400080f0eff */
[----:B-1----:R-:W-:-:S04]  /*3ac0*/  LEA R6, P0, R0, UR14, 0x2 ;  /* 0x0000000e00067c11 */ /* 0x002fc8000f8010ff */
[----:B------:R-:W-:-:S05]  /*3ad0*/  LEA.HI.X R7, R0, UR15, R5, 0x2, P0 ;  /* 0x0000000f00077c11 */ /* 0x000fca00080f1405 */
[----:B------:R2:W-:Y:S04]  /*3ae0*/  STG.E desc[UR10][R6.64], R3 ;  /* 0x0000000306007986 */ /* 0x0005e8000c10190a */
.L_x_53:
[----:B------:R-:W-:-:S06]  /*3af0*/  ULOP3.LUT UP0, UR5, UR13, 0x3, URZ, 0xc0, !UPT ;  /* 0x000000030d057892 */ /* 0x000fcc000f80c0ff */
[----:B------:R-:W-:-:S13]  /*3b00*/  PLOP3.LUT P0, PT, PT, PT, UP0, 0x80, 0x8 ;  /* 0x000000000008781c */ /* 0x000fda0003f0f008 */
[----:B------:R-:W-:Y:S05]  /*3b10*/  @!P0 EXIT ;  /* 0x000000000000894d */ /* 0x000fea0003800000 */
[----:B------:R-:W-:-:S09]  /*3b20*/  UISETP.NE.AND UP0, UPT, UR5, 0x1, UPT ;  /* 0x000000010500788c */ /* 0x000fd2000bf05270 */
[----:B------:R-:W-:Y:S05]  /*3b30*/  BRA.U !UP0, `(.L_x_80) ;  /* 0x0000000508887547 */ /* 0x000fea000b800000 */
[----:B------:R-:W5:Y:S01]  /*3b40*/  LDCU UR5, c[0x0][0x390] ;  /* 0x00007200ff0577ac */ /* 0x000f620008000800 */
[----:B------:R-:W0:Y:S01]  /*3b50*/  LDC.64 R20, c[0x0][0x380] ;  /* 0x0000e000ff147b82 */ /* 0x000e220000000a00 */
[----:B-1----:R-:W-:Y:S01]  /*3b60*/  VIADD R10, R4, UR4 ;  /* 0x00000004040a7c36 */ /* 0x002fe20008000000 */
[----:B------:R-:W-:Y:S01]  /*3b70*/  BSSY.RECONVERGENT B2, `(.L_x_81) ;  /* 0x0000022000027945 */ /* 0x000fe20003800200 */
[----:B------:R-:W-:-:S03]  /*3b80*/  IMAD.MOV.U32 R5, RZ, RZ, RZ ;  /* 0x000000ffff057224 */ /* 0x000fc600078e00ff */
[C---:B--2---:R-:W-:Y:S02]  /*3b90*/  IADD3 R3, PT, PT, R10.reuse, UR8, RZ ;  /* 0x000000080a037c10 */ /* 0x044fe4000fffe0ff */
        /* <DEDUP_REMOVED lines=10> */
[----:B-1-3-5:R-:W-:Y:S05]  /*3c40*/  CALL.REL.NOINC `($__internal_0_$__cuda_sm20_sqrt_rn_f32_slowpath) ;  /* 0x0000000800107944 */ /* 0x02afea0003c00000 */
[----:B------:R-:W-:Y:S01]  /*3c50*/  IMAD.MOV.U32 R3, RZ, RZ, R5 ;  /* 0x000000ffff037224 */ /* 0x000fe200078e0005 */
[----:B------:R-:W-:Y:S06]  /*3c60*/  BRA `(.L_x_85) ;  /* 0x0000000000107947 */ /* 0x000fec0003800000 */
.L_x_84:
[----:B-1----:R-:W-:Y:S01]  /*3c70*/  FMUL.FTZ R3, R2, R5 ;  /* 0x0000000502037220 */ /* 0x002fe20000410000 */
[----:B------:R-:W-:-:S03]  /*3c80*/  FMUL.FTZ R5, R5, 0.5 ;  /* 0x3f00000005057820 */ /* 0x000fc60000410000 */
[----:B----4-:R-:W-:-:S04]  /*3c90*/  FFMA R6, -R3, R3, R2 ;  /* 0x0000000303067223 */ /* 0x010fc80000000102 */
[----:B------:R-:W-:-:S07]  /*3ca0*/  FFMA R3, R6, R5, R3 ;  /* 0x0000000506037223 */ /* 0x000fce0000000003 */
.L_x_85:
[----:B------:R-:W-:Y:S05]  /*3cb0*/  BSYNC.RECONVERGENT B0 ;  /* 0x0000000000007941 */ /* 0x000fea0003800200 */
.L_x_83:
        /* <DEDUP_REMOVED lines=12> */
.L_x_86:
[----:B------:R-:W-:Y:S05]  /*3d80*/  BSYNC.RECONVERGENT B3 ;  /* 0x0000000000037941 */ /* 0x000fea0003800200 */
.L_x_82:
[----:B------:R-:W-:Y:S05]  /*3d90*/  BSYNC.RECONVERGENT B2 ;  /* 0x0000000000027941 */ /* 0x000fea0003800200 */
.L_x_81:
[----:B------:R-:W0:Y:S01]  /*3da0*/  LDC R3, c[0x0][0x39c] ;  /* 0x0000e700ff037b82 */ /* 0x000e220000000800 */
[----:B------:R-:W4:Y:S01]  /*3db0*/  LDCU.64 UR14, c[0x0][0x380] ;  /* 0x00007000ff0e77ac */ /* 0x000f220008000a00 */
[----:B------:R1:W-:Y:S01]  /*3dc0*/  STG.E desc[UR10][R20.64], R5 ;  /* 0x0000000514007986 */ /* 0x0003e2000c10190a */
[----:B------:R-:W-:Y:S01]  /*3dd0*/  BSSY.RECONVERGENT B2, `(.L_x_87) ;  /* 0x000002e000027945 */ /* 0x000fe20003800200 */
[----:B------:R-:W2:Y:S01]  /*3de0*/  LDCU UR5, c[0x0][0x390] ;  /* 0x00007200ff0577ac */ /* 0x000ea20008000800 */
[C---:B0-----:R-:W-:Y:S01]  /*3df0*/  IMAD R0, R10.reuse, R3, UR12 ;  /* 0x0000000c0a007e24 */ /* 0x041fe2000f8e0203 */
[----:B------:R-:W-:-:S04]  /*3e00*/  IADD3 R10, PT, PT, R10, 0x20, RZ ;  /* 0x000000200a0a7810 */ /* 0x000fc80007ffe0ff */
[----:B------:R-:W-:-:S04]  /*3e10*/  IADD3 R3, P0, PT, R0, UR6, RZ ;  /* 0x0000000600037c10 */ /* 0x000fc8000ff1e0ff */
[----:B------:R-:W-:Y:S02]  /*3e20*/  LEA.HI.X.SX32 R0, R0, UR7, 0x1, P0 ;  /* 0x0000000700007c11 */ /* 0x000fe400080f0eff */
[----:B----4-:R-:W-:-:S04]  /*3e30*/  LEA R6, P0, R3, UR14, 0x2 ;  /* 0x0000000e03067c11 */ /* 0x010fc8000f8010ff */
[----:B------:R-:W-:Y:S01]  /*3e40*/  LEA.HI.X R7, R3, UR15, R0, 0x2, P0 ;  /* 0x0000000f03077c11 */ /* 0x000fe200080f1400 */
[----:B------:R-:W-:-:S04]  /*3e50*/  IMAD.U32 R3, RZ, RZ, UR4 ;  /* 0x00000004ff037e24 */ /* 0x000fc8000f8e00ff */
[----:B------:R1:W-:Y:S01]  /*3e60*/  STG.E desc[UR10][R6.64], R5 ;  /* 0x0000000506007986 */ /* 0x0003e2000c10190a */
[----:B------:R-:W-:-:S04]  /*3e70*/  IADD3 R0, P0, P1, R3, UR8, R4 ;  /* 0x0000000803007c10 */ /* 0x000fc8000f91e004 */
[----:B------:R-:W-:Y:S02]  /*3e80*/  IADD3.X R3, PT, PT, RZ, RZ, RZ, P0, P1 ;  /* 0x000000ffff037210 */ /* 0x000fe400007e24ff */
[----:B--2---:R-:W-:Y:S02]  /*3e90*/  ISETP.GE.AND P0, PT, R10, UR5, PT ;  /* 0x000000050a007c0c */ /* 0x004fe4000bf06270 */
        /* <DEDUP_REMOVED lines=14> */
.L_x_90:
[----:B-1----:R-:W-:Y:S01]  /*3f80*/  FMUL.FTZ R3, R2, R5 ;  /* 0x0000000502037220 */ /* 0x002fe20000410000 */
[----:B------:R-:W-:-:S03]  /*3f90*/  FMUL.FTZ R5, R5, 0.5 ;  /* 0x3f00000005057820 */ /* 0x000fc60000410000 */
[----:B------:R-:W-:-:S04]  /*3fa0*/  FFMA R6, -R3, R3, R2 ;  /* 0x0000000303067223 */ /* 0x000fc80000000102 */
[----:B------:R-:W-:-:S07]  /*3fb0*/  FFMA R3, R6, R5, R3 ;  /* 0x0000000506037223 */ /* 0x000fce0000000003 */
.L_x_91:
[----:B------:R-:W-:Y:S05]  /*3fc0*/  BSYNC.RECONVERGENT B0 ;  /* 0x0000000000007941 */ /* 0x000fea0003800200 */
.L_x_89:
        /* <DEDUP_REMOVED lines=12> */
.L_x_93:
[----:B------:R-:W-:Y:S05]  /*4090*/  BSYNC.RECONVERGENT B3 ;  /* 0x0000000000037941 */ /* 0x000fea0003800200 */
.L_x_92:
[----:B------:R-:W-:-:S07]  /*40a0*/  IMAD.MOV.U32 R3, RZ, RZ, R5 ;  /* 0x000000ffff037224 */ /* 0x000fce00078e0005 */
.L_x_88:
[----:B------:R-:W-:Y:S05]  /*40b0*/  BSYNC.RECONVERGENT B2 ;  /* 0x0000000000027941 */ /* 0x000fea0003800200 */
.L_x_87:
[----:B------:R-:W0:Y:S01]  /*40c0*/  LDC R5, c[0x0][0x39c] ;  /* 0x0000e700ff057b82 */ /* 0x000e220000000800 */
        /* <DEDUP_REMOVED lines=9> */
.L_x_80:
[----:B------:R-:W-:-:S06]  /*4160*/  ULOP3.LUT UP0, URZ, UR9, 0x20, URZ, 0xc0, !UPT ;  /* 0x0000002009ff7892 */ /* 0x000fcc000f80c0ff */
[----:B------:R-:W-:-:S13]  /*4170*/  PLOP3.LUT P0, PT, PT, PT, UP0, 0x80, 0x8 ;  /* 0x000000000008781c */ /* 0x000fda0003f0f008 */
[----:B------:R-:W-:Y:S05]  /*4180*/  @P0 EXIT ;  /* 0x000000000000094d */ /* 0x000fea0003800000 */
[----:B------:R-:W5:Y:S01]  /*4190*/  LDCU UR5, c[0x0][0x390] ;  /* 0x00007200ff0577ac */ /* 0x000f620008000800 */
[----:B--2---:R-:W2:Y:S01]  /*41a0*/  LDC.64 R8, c[0x0][0x380] ;  /* 0x0000e000ff087b82 */ /* 0x004ea20000000a00 */
[----:B-1----:R-:W-:Y:S01]  /*41b0*/  IADD3 R4, PT, PT, R4, UR4, RZ ;  /* 0x0000000404047c10 */ /* 0x002fe2000fffe0ff */
[----:B------:R-:W-:Y:S01]  /*41c0*/  BSSY.RECONVERGENT B2, `(.L_x_94) ;  /* 0x0000022000027945 */ /* 0x000fe20003800200 */
[----:B------:R-:W-:-:S03]  /*41d0*/  HFMA2 R5, -RZ, RZ, 0, 0 ;  /* 0x00000000ff057431 */ /* 0x000fc600000001ff */
[C---:B------:R-:W-:Y:S01]  /*41e0*/  VIADD R3, R4.reuse, UR8 ;  /* 0x0000000804037c36 */ /* 0x040fe20008000000 */
[----:B-----5:R-:W-:-:S03]  /*41f0*/  ISETP.GE.AND P0, PT, R4, UR5, PT ;  /* 0x0000000504007c0c */ /* 0x020fc6000bf06270 */
[----:B--2---:R-:W-:-:S10]  /*4200*/  IMAD.WIDE.U32 R8, R3, 0x4, R8 ;  /* 0x0000000403087825 */ /* 0x004fd400078e0008 */
[----:B------:R-:W-:Y:S05]  /*4210*/  @P0 BRA `(.L_x_95) ;  /* 0x0000000000700947 */ /* 0x000fea0003800000 */
[----:B------:R1:W5:Y:S01]  /*4220*/  LDG.E R0, desc[UR10][R8.64] ;  /* 0x0000000a08007981 */ /* 0x000362000c1e1900 */
[----:B------:R-:W-:Y:S01]  /*4230*/  VIADD R3, R2, 0xf3000000 ;  /* 0xf300000002037836 */ /* 0x000fe20000000000 */
[----:B------:R1:W2:Y:S01]  /*4240*/  MUFU.RSQ R5, R2 ;  /* 0x0000000200057308 */ /* 0x0002a20000001400 */
[----:B------:R-:W-:Y:S03]  /*4250*/  BSSY.RECONVERGENT B0, `(.L_x_96) ;  /* 0x000000b000007945 */ /* 0x000fe60003800200 */
[----:B------:R-:W-:-:S13]  /*4260*/  ISETP.GT.U32.AND P0, PT, R3, 0x727fffff, PT ;  /* 0x727fffff0300780c */ /* 0x000fda0003f04070 */
[----:B-12---:R-:W-:Y:S05]  /*4270*/  @!P0 BRA `(.L_x_97) ;  /* 0x0000000000108947 */ /* 0x006fea0003800000 */
[----:B----4-:R-:W-:-:S07]  /*4280*/  MOV R6, 0x42a0 ;  /* 0x000042a000067802 */ /* 0x010fce0000000f00 */
[----:B0--3-5:R-:W-:Y:S05]  /*4290*/  CALL.REL.NOINC `($__internal_0_$__cuda_sm20_sqrt_rn_f32_slowpath) ;  /* 0x00000000007c7944 */ /* 0x029fea0003c00000 */
[----:B------:R-:W-:Y:S01]  /*42a0*/  MOV R3, R5 ;  /* 0x0000000500037202 */ /* 0x000fe20000000f00 */
[----:B------:R-:W-:Y:S06]  /*42b0*/  BRA `(.L_x_98) ;  /* 0x0000000000107947 */ /* 0x000fec0003800000 */
.L_x_97:
[----:B------:R-:W-:Y:S01]  /*42c0*/  FMUL.FTZ R3, R2, R5 ;  /* 0x0000000502037220 */ /* 0x000fe20000410000 */
[----:B------:R-:W-:-:S03]  /*42d0*/  FMUL.FTZ R5, R5, 0.5 ;  /* 0x3f00000005057820 */ /* 0x000fc60000410000 */
[----:B------:R-:W-:-:S04]  /*42e0*/  FFMA R2, -R3, R3, R2 ;  /* 0x0000000303027223 */ /* 0x000fc80000000102 */
[----:B------:R-:W-:-:S07]  /*42f0*/  FFMA R3, R2, R5, R3 ;  /* 0x0000000502037223 */ /* 0x000fce0000000003 */
.L_x_98:
[----:B------:R-:W-:Y:S05]  /*4300*/  BSYNC.RECONVERGENT B0 ;  /* 0x0000000000007941 */ /* 0x000fea0003800200 */
.L_x_96:
[----:B------:R-:W1:Y:S01]  /*4310*/  MUFU.RCP R2, R3 ;  /* 0x0000000300027308 */ /* 0x000e620000001000 */
[----:B------:R-:W-:Y:S07]  /*4320*/  BSSY.RECONVERGENT B3, `(.L_x_95) ;  /* 0x000000b000037945 */ /* 0x000fee0003800200 */
[----:B-----5:R-:W2:Y:S01]  /*4330*/  FCHK P0, R0, R3 ;  /* 0x0000000300007302 */ /* 0x020ea20000000000 */
[----:B-1----:R-:W-:-:S04]  /*4340*/  FFMA R5, R2, -R3, 1 ;  /* 0x3f80000002057423 */ /* 0x002fc80000000803 */
[----:B------:R-:W-:-:S04]  /*4350*/  FFMA R5, R2, R5, R2 ;  /* 0x0000000502057223 */ /* 0x000fc80000000002 */
[----:B------:R-:W-:-:S04]  /*4360*/  FFMA R2, R0, R5, RZ ;  /* 0x0000000500027223 */ /* 0x000fc800000000ff */
[----:B----4-:R-:W-:-:S04]  /*4370*/  FFMA R6, R2, -R3, R0 ;  /* 0x8000000302067223 */ /* 0x010fc80000000000 */
[----:B------:R-:W-:Y:S01]  /*4380*/  FFMA R5, R5, R6, R2 ;  /* 0x0000000605057223 */ /* 0x000fe20000000002 */
[----:B--2---:R-:W-:Y:S06]  /*4390*/  @!P0 BRA `(.L_x_99) ;  /* 0x00000000000c8947 */ /* 0x004fec0003800000 */
[----:B------:R-:W-:-:S07]  /*43a0*/  MOV R6, 0x43c0 ;  /* 0x000043c000067802 */ /* 0x000fce0000000f00 */
[----:B0--3--:R-:W-:Y:S05]  /*43b0*/  CALL.REL.NOINC `($__internal_1_$__cuda_sm3x_div_rn_noftz_f32_slowpath) ;  /* 0x0000000000887944 */ /* 0x009fea0003c00000 */
[----:B------:R-:W-:-:S07]  /*43c0*/  IMAD.MOV.U32 R5, RZ, RZ, R0 ;  /* 0x000000ffff057224 */ /* 0x000fce00078e0000 */
.L_x_99:
[----:B------:R-:W-:Y:S05]  /*43d0*/  BSYNC.RECONVERGENT B3 ;  /* 0x0000000000037941 */ /* 0x000fea0003800200 */
.L_x_95:
[----:B------:R-:W-:Y:S05]  /*43e0*/  BSYNC.RECONVERGENT B2 ;  /* 0x0000000000027941 */ /* 0x000fea0003800200 */
.L_x_94:
[----:B------:R-:W1:Y:S01]  /*43f0*/  LDC R3, c[0x0][0x39c] ;  /* 0x0000e700ff037b82 */ /* 0x000e620000000800 */
[----:B------:R-:W2:Y:S01]  /*4400*/  LDCU.64 UR4, c[0x0][0x380] ;  /* 0x00007000ff0477ac */ /* 0x000ea20008000a00 */
[----:B------:R-:W-:Y:S01]  /*4410*/  STG.E desc[UR10][R8.64], R5 ;  /* 0x0000000508007986 */ /* 0x000fe2000c10190a */
[----:B-1----:R-:W-:-:S05]  /*4420*/  IMAD R4, R4, R3, UR12 ;  /* 0x0000000c04047e24 */ /* 0x002fca000f8e0203 */
[----:B------:R-:W-:-:S04]  /*4430*/  IADD3 R0, P0, PT, R4, UR6, RZ ;  /* 0x0000000604007c10 */ /* 0x000fc8000ff1e0ff */
[----:B------:R-:W-:Y:S02]  /*4440*/  LEA.HI.X.SX32 R3, R4, UR7, 0x1, P0 ;  /* 0x0000000704037c11 */ /* 0x000fe400080f0eff */
[----:B--2---:R-:W-:-:S04]  /*4450*/  LEA R2, P0, R0, UR4, 0x2 ;  /* 0x0000000400027c11 */ /* 0x004fc8000f8010ff */
[----:B------:R-:W-:-:S05]  /*4460*/  LEA.HI.X R3, R0, UR5, R3, 0x2, P0 ;  /* 0x0000000500037c11 */ /* 0x000fca00080f1403 */
[----:B------:R-:W-:Y:S01]  /*4470*/  STG.E desc[UR10][R2.64], R5 ;  /* 0x0000000502007986 */ /* 0x000fe2000c10190a */
[----:B------:R-:W-:Y:S05]  /*4480*/  EXIT ;  /* 0x000000000000794d */ /* 0x000fea0003800000 */
        .weak           $__internal_0_$__cuda_sm20_sqrt_rn_f32_slowpath
        .type           $__internal_0_$__cuda_sm20_sqrt_rn_f32_slowpath,@function
        .size           $__internal_0_$__cuda_sm20_sqrt_rn_f32_slowpath,($__internal_1_$__cuda_sm3x_div_rn_noftz_f32_slowpath - $__internal_0_$__cuda_sm20_sqrt_rn_f32_slowpath)
$__internal_0_$__cuda_sm20_sqrt_rn_f32_slowpath:
[----:B------:R-:W-:-:S13]  /*4490*/  LOP3.LUT P0, RZ, R2, 0x7fffffff, RZ, 0xc0, !PT ;  /* 0x7fffffff02ff7812 */ /* 0x000fda000780c0ff */
[----:B------:R-:W-:Y:S01]  /*44a0*/  @!P0 MOV R5, R2 ;  /* 0x0000000200058202 */ /* 0x000fe20000000f00 */
[----:B------:R-:W-:Y:S06]  /*44b0*/  @!P0 BRA `(.L_x_100) ;  /* 0x0000000000408947 */ /* 0x000fec0003800000 */
[----:B------:R-:W-:-:S13]  /*44c0*/  FSETP.GEU.FTZ.AND P0, PT, R2, RZ, PT ;  /* 0x000000ff0200720b */ /* 0x000fda0003f1e000 */
[----:B------:R-:W-:Y:S01]  /*44d0*/  @!P0 IMAD.MOV.U32 R5, RZ, RZ, 0x7fffffff ;  /* 0x7fffffffff058424 */ /* 0x000fe200078e00ff */
[----:B------:R-:W-:Y:S06]  /*44e0*/  @!P0 BRA `(.L_x_100) ;  /* 0x0000000000348947 */ /* 0x000fec0003800000 */
[----:B------:R-:W-:-:S13]  /*44f0*/  FSETP.GTU.FTZ.AND P0, PT, |R2|, +INF , PT ;  /* 0x7f8000000200780b */ /* 0x000fda0003f1c200 */
[----:B------:R-:W-:Y:S01]  /*4500*/  @P0 FADD.FTZ R5, R2, 1 ;  /* 0x3f80000002050421 */ /* 0x000fe20000010000 */
[----:B------:R-:W-:Y:S06]  /*4510*/  @P0 BRA `(.L_x_100) ;  /* 0x0000000000280947 */ /* 0x000fec0003800000 */
[----:B------:R-:W-:-:S13]  /*4520*/  FSETP.NEU.FTZ.AND P0, PT, |R2|, +INF , PT ;  /* 0x7f8000000200780b */ /* 0x000fda0003f1d200 */
[----:B------:R-:W-:-:S04]  /*4530*/  @P0 FFMA R24, R2, 1.84467440737095516160e+19, RZ ;  /* 0x5f80000002180823 */ /* 0x000fc800000000ff */
[----:B------:R-:W0:Y:S02]  /*4540*/  @P0 MUFU.RSQ R7, R24 ;  /* 0x0000001800070308 */ /* 0x000e240000001400 */
[----:B0-----:R-:W-:Y:S01]  /*4550*/  @P0 FMUL.FTZ R3, R24, R7 ;  /* 0x0000000718030220 */ /* 0x001fe20000410000 */
[----:B------:R-:W-:-:S03]  /*4560*/  @P0 FMUL.FTZ R22, R7, 0.5 ;  /* 0x3f00000007160820 */ /* 0x000fc60000410000 */
[----:B------:R-:W-:-:S04]  /*4570*/  @P0 FADD.FTZ R5, -R3, -RZ ;  /* 0x800000ff03050221 */ /* 0x000fc80000010100 */
[----:B------:R-:W-:Y:S01]  /*4580*/  @P0 FFMA R32, R3, R5, R24 ;  /* 0x0000000503200223 */ /* 0x000fe20000000018 */
[----:B------:R-:W-:-:S03]  /*4590*/  @!P0 MOV R5, R2 ;  /* 0x0000000200058202 */ /* 0x000fc60000000f00 */
[----:B------:R-:W-:-:S04]  /*45a0*/  @P0 FFMA R22, R32, R22, R3 ;  /* 0x0000001620160223 */ /* 0x000fc80000000003 */
[----:B------:R-:W-:-:S07]  /*45b0*/  @P0 FMUL.FTZ R5, R22, 2.3283064365386962891e-10 ;  /* 0x2f80000016050820 */ /* 0x000fce0000410000 */
.L_x_100:
[----:B------:R-:W-:-:S04]  /*45c0*/  IMAD.MOV.U32 R7, RZ, RZ, 0x0 ;  /* 0x00000000ff077424 */ /* 0x000fc800078e00ff */
[----:B------:R-:W-:Y:S05]  /*45d0*/  RET.REL.NODEC R6 `(_Z8kernel_pPfPKfiiii) ;  /* 0xffffffb806887950 */ /* 0x000fea0003c3ffff */
        .weak           $__internal_1_$__cuda_sm3x_div_rn_noftz_f32_slowpath
        .type           $__internal_1_$__cuda_sm3x_div_rn_noftz_f32_slowpath,@function
        .size           $__internal_1_$__cuda_sm3x_div_rn_noftz_f32_slowpath,(.L_x_114 - $__internal_1_$__cuda_sm3x_div_rn_noftz_f32_slowpath)
$__internal_1_$__cuda_sm3x_div_rn_noftz_f32_slowpath:
[----:B------:R-:W-:Y:S01]  /*45e0*/  SHF.R.U32.HI R5, RZ, 0x17, R3 ;  /* 0x00000017ff057819 */ /* 0x000fe20000011603 */
[----:B------:R-:W-:Y:S01]  /*45f0*/  BSSY.RECONVERGENT B0, `(.L_x_101) ;  /* 0x0000063000007945 */ /* 0x000fe20003800200 */
[----:B------:R-:W-:Y:S02]  /*4600*/  SHF.R.U32.HI R13, RZ, 0x17, R0 ;  /* 0x00000017ff0d7819 */ /* 0x000fe40000011600 */
[----:B------:R-:W-:Y:S02]  /*4610*/  LOP3.LUT R5, R5, 0xff, RZ, 0xc0, !PT ;  /* 0x000000ff05057812 */ /* 0x000fe400078ec0ff */
[----:B------:R-:W-:Y:S02]  /*4620*/  LOP3.LUT R13, R13, 0xff, RZ, 0xc0, !PT ;  /* 0x000000ff0d0d7812 */ /* 0x000fe400078ec0ff */
[----:B------:R-:W-:Y:S02]  /*4630*/  IADD3 R15, PT, PT, R5, -0x1, RZ ;  /* 0xffffffff050f7810 */ /* 0x000fe40007ffe0ff */
[----:B------:R-:W-:Y:S01]  /*4640*/  MOV R19, R3 ;  /* 0x0000000300137202 */ /* 0x000fe20000000f00 */
[----:B------:R-:W-:Y:S01]  /*4650*/  VIADD R17, R13, 0xffffffff ;  /* 0xffffffff0d117836 */ /* 0x000fe20000000000 */
[----:B------:R-:W-:-:S04]  /*4660*/  ISETP.GT.U32.AND P0, PT, R15, 0xfd, PT ;  /* 0x000000fd0f00780c */ /* 0x000fc80003f04070 */
[----:B------:R-:W-:-:S13]  /*4670*/  ISETP.GT.U32.OR P0, PT, R17, 0xfd, P0 ;  /* 0x000000fd1100780c */ /* 0x000fda0000704470 */
[----:B------:R-:W-:Y:S01]  /*4680*/  @!P0 IMAD.MOV.U32 R7, RZ, RZ, RZ ;  /* 0x000000ffff078224 */ /* 0x000fe200078e00ff */
[----:B------:R-:W-:Y:S06]  /*4690*/  @!P0 BRA `(.L_x_102) ;  /* 0x00000000005c8947 */ /* 0x000fec0003800000 */
[----:B------:R-:W-:Y:S02]  /*46a0*/  FSETP.GTU.FTZ.AND P0, PT, |R0|, +INF , PT ;  /* 0x7f8000000000780b */ /* 0x000fe40003f1c200 */
[----:B------:R-:W-:-:S04]  /*46b0*/  FSETP.GTU.FTZ.AND P1, PT, |R3|, +INF , PT ;  /* 0x7f8000000300780b */ /* 0x000fc80003f3c200 */
[----:B------:R-:W-:-:S13]  /*46c0*/  PLOP3.LUT P0, PT, P0, P1, PT, 0xf8, 0x8f ;  /* 0x00000000008f781c */ /* 0x000fda0000703f70 */
[----:B------:R-:W-:Y:S05]  /*46d0*/  @P0 BRA `(.L_x_103) ;  /* 0x00000004004c0947 */ /* 0x000fea0003800000 */
[----:B------:R-:W-:-:S13]  /*46e0*/  LOP3.LUT P0, RZ, R19, 0x7fffffff, R0, 0xc8, !PT ;  /* 0x7fffffff13ff7812 */ /* 0x000fda000780c800 */
[----:B------:R-:W-:Y:S05]  /*46f0*/  @!P0 BRA `(.L_x_104) ;  /* 0x00000004003c8947 */ /* 0x000fea0003800000 */
[C---:B------:R-:W-:Y:S02]  /*4700*/  FSETP.NEU.FTZ.AND P0, PT, |R0|.reuse, +INF , PT ;  /* 0x7f8000000000780b */ /* 0x040fe40003f1d200 */
[----:B------:R-:W-:Y:S02]  /*4710*/  FSETP.NEU.FTZ.AND P2, PT, |R3|, +INF , PT ;  /* 0x7f8000000300780b */ /* 0x000fe40003f5d200 */
[----:B------:R-:W-:-:S11]  /*4720*/  FSETP.NEU.FTZ.AND P1, PT, |R0|, +INF , PT ;  /* 0x7f8000000000780b */ /* 0x000fd60003f3d200 */
[----:B------:R-:W-:Y:S05]  /*4730*/  @!P2 BRA !P0, `(.L_x_104) ;  /* 0x00000004002ca947 */ /* 0x000fea0004000000 */
[----:B------:R-:W-:-:S04]  /*4740*/  LOP3.LUT P0, RZ, R0, 0x7fffffff, RZ, 0xc0, !PT ;  /* 0x7fffffff00ff7812 */ /* 0x000fc8000780c0ff */
[----:B------:R-:W-:-:S13]  /*4750*/  PLOP3.LUT P0, PT, P2, P0, PT, 0x2f, 0xf2 ;  /* 0x0000000000f2781c */ /* 0x000fda0001700577 */
[----:B------:R-:W-:Y:S05]  /*4760*/  @P0 BRA `(.L_x_105) ;  /* 0x0000000400180947 */ /* 0x000fea0003800000 */
[----:B------:R-:W-:-:S04]  /*4770*/  LOP3.LUT P0, RZ, R19, 0x7fffffff, RZ, 0xc0, !PT ;  /* 0x7fffffff13ff7812 */ /* 0x000fc8000780c0ff */
[----:B------:R-:W-:-:S13]  /*4780*/  PLOP3.LUT P0, PT, P1, P0, PT, 0x2f, 0xf2 ;  /* 0x0000000000f2781c */ /* 0x000fda0000f00577 */
[----:B------:R-:W-:Y:S05]  /*4790*/  @P0 BRA `(.L_x_106) ;  /* 0x0000000400000947 */ /* 0x000fea0003800000 */
[----:B------:R-:W-:Y:S02]  /*47a0*/  ISETP.GE.AND P0, PT, R17, RZ, PT ;  /* 0x000000ff1100720c */ /* 0x000fe40003f06270 */
[----:B------:R-:W-:-:S11]  /*47b0*/  ISETP.GE.AND P1, PT, R15, RZ, PT ;  /* 0x000000ff0f00720c */ /* 0x000fd60003f26270 */
[----:B------:R-:W-:Y:S01]  /*47c0*/  @P0 MOV R7, RZ ;  /* 0x000000ff00070202 */ /* 0x000fe20000000f00 */
[----:B------:R-:W-:Y:S02]  /*47d0*/  @!P0 IMAD.MOV.U32 R7, RZ, RZ, -0x40 ;  /* 0xffffffc0ff078424 */ /* 0x000fe400078e00ff */
[----:B------:R-:W-:Y:S01]  /*47e0*/  @!P0 FFMA R0, R0, 1.84467440737095516160e+19, RZ ;  /* 0x5f80000000008823 */ /* 0x000fe200000000ff */
[----:B------:R-:W-:Y:S02]  /*47f0*/  @!P1 FFMA R19, R3, 1.84467440737095516160e+19, RZ ;  /* 0x5f80000003139823 */ /* 0x000fe400000000ff */
[----:B------:R-:W-:-:S07]  /*4800*/  @!P1 IADD3 R7, PT, PT, R7, 0x40, RZ ;  /* 0x0000004007079810 */ /* 0x000fce0007ffe0ff */
.L_x_102:
[----:B------:R-:W-:Y:S01]  /*4810*/  LEA R32, R5, 0xc0800000, 0x17 ;  /* 0xc080000005207811 */ /* 0x000fe200078eb8ff */
[----:B------:R-:W-:Y:S01]  /*4820*/  BSSY.RECONVERGENT B1, `(.L_x_107) ;  /* 0x0000036000017945 */ /* 0x000fe20003800200 */
[----:B------:R-:W-:-:S03]  /*4830*/  IADD3 R17, PT, PT, R13, -0x7f, RZ ;  /* 0xffffff810d117810 */ /* 0x000fc60007ffe0ff */
[----:B------:R-:W-:Y:S01]  /*4840*/  IMAD.IADD R19, R19, 0x1, -R32 ;  /* 0x0000000113137824 */ /* 0x000fe200078e0a20 */
[C---:B------:R-:W-:Y:S01]  /*4850*/  IADD3 R32, PT, PT, R17.reuse, 0x7f, -R5 ;  /* 0x0000007f11207810 */ /* 0x040fe20007ffe805 */
[----:B------:R-:W-:Y:S02]  /*4860*/  IMAD R0, R17, -0x800000, R0 ;  /* 0xff80000011007824 */ /* 0x000fe400078e0200 */
[----:B------:R-:W0:Y:S01]  /*4870*/  MUFU.RCP R15, R19 ;  /* 0x00000013000f7308 */ /* 0x000e220000001000 */
[----:B------:R-:W-:Y:S01]  /*4880*/  FADD.FTZ R13, -R19, -RZ ;  /* 0x800000ff130d7221 */ /* 0x000fe20000010100 */
[----:B------:R-:W-:-:S03]  /*4890*/  IMAD.IADD R7, R32, 0x1, R7 ;  /* 0x0000000120077824 */ /* 0x000fc600078e0207 */
[----:B0-----:R-:W-:-:S04]  /*48a0*/  FFMA R34, R15, R13, 1 ;  /* 0x3f8000000f227423 */ /* 0x001fc8000000000d */
[----:B------:R-:W-:-:S04]  /*48b0*/  FFMA R15, R15, R34, R15 ;  /* 0x000000220f0f7223 */ /* 0x000fc8000000000f */
[----:B------:R-:W-:-:S04]  /*48c0*/  FFMA R32, R0, R15, RZ ;  /* 0x0000000f00207223 */ /* 0x000fc800000000ff */
[----:B------:R-:W-:-:S04]  /*48d0*/  FFMA R5, R13, R32, R0 ;  /* 0x000000200d057223 */ /* 0x000fc80000000000 */
[----:B------:R-:W-:-:S04]  /*48e0*/  FFMA R32, R15, R5, R32 ;  /* 0x000000050f207223 */ /* 0x000fc80000000020 */
[----:B------:R-:W-:-:S04]  /*48f0*/  FFMA R13, R13, R32, R0 ;  /* 0x000000200d0d7223 */ /* 0x000fc80000000000 */
[----:B------:R-:W-:-:S05]  /*4900*/  FFMA R0, R15, R13, R32 ;  /* 0x0000000d0f007223 */ /* 0x000fca0000000020 */
[----:B------:R-:W-:-:S04]  /*4910*/  SHF.R.U32.HI R5, RZ, 0x17, R0 ;  /* 0x00000017ff057819 */ /* 0x000fc80000011600 */
[----:B------:R-:W-:-:S04]  /*4920*/  LOP3.LUT R34, R5, 0xff, RZ, 0xc0, !PT ;  /* 0x000000ff05227812 */ /* 0x000fc800078ec0ff */
[----:B------:R-:W-:-:S05]  /*4930*/  IADD3 R5, PT, PT, R34, R7, RZ ;  /* 0x0000000722057210 */ /* 0x000fca0007ffe0ff */
[----:B------:R-:W-:-:S05]  /*4940*/  VIADD R17, R5, 0xffffffff ;  /* 0xffffffff05117836 */ /* 0x000fca0000000000 */
[----:B------:R-:W-:-:S13]  /*4950*/  ISETP.GE.U32.AND P0, PT, R17, 0xfe, PT ;  /* 0x000000fe1100780c */ /* 0x000fda0003f06070 */
[----:B------:R-:W-:Y:S05]  /*4960*/  @!P0 BRA `(.L_x_108) ;  /* 0x0000000000808947 */ /* 0x000fea0003800000 */
[----:B------:R-:W-:-:S13]  /*4970*/  ISETP.GT.AND P0, PT, R5, 0xfe, PT ;  /* 0x000000fe0500780c */ /* 0x000fda0003f04270 */
[----:B------:R-:W-:Y:S05]  /*4980*/  @P0 BRA `(.L_x_109) ;  /* 0x00000000006c0947 */ /* 0x000fea0003800000 */
[----:B------:R-:W-:-:S13]  /*4990*/  ISETP.GE.AND P0, PT, R5, 0x1, PT ;  /* 0x000000010500780c */ /* 0x000fda0003f06270 */
[----:B------:R-:W-:Y:S05]  /*49a0*/  @P0 BRA `(.L_x_110) ;  /* 0x0000000000740947 */ /* 0x000fea0003800000 */
[----:B------:R-:W-:Y:S02]  /*49b0*/  ISETP.GE.AND P0, PT, R5, -0x18, PT ;  /* 0xffffffe80500780c */ /* 0x000fe40003f06270 */
[----:B------:R-:W-:-:S11]  /*49c0*/  LOP3.LUT R0, R0, 0x80000000, RZ, 0xc0, !PT ;  /* 0x8000000000007812 */ /* 0x000fd600078ec0ff */
[----:B------:R-:W-:Y:S05]  /*49d0*/  @!P0 BRA `(.L_x_110) ;  /* 0x0000000000688947 */ /* 0x000fea0003800000 */
[CCC-:B------:R-:W-:Y:S01]  /*49e0*/  FFMA.RP R34, R15.reuse, R13.reuse, R32.reuse ;  /* 0x0000000d0f227223 */ /* 0x1c0fe20000008020 */
[CCC-:B------:R-:W-:Y:S01]  /*49f0*/  FFMA.RM R7, R15.reuse, R13.reuse, R32.reuse ;  /* 0x0000000d0f077223 */ /* 0x1c0fe20000004020 */
[----:B------:R-:W-:Y:S01]  /*4a00*/  FFMA.RZ R13, R15, R13, R32 ;  /* 0x0000000d0f0d7223 */ /* 0x000fe2000000c020 */
[C---:B------:R-:W-:Y:S02]  /*4a10*/  ISETP.NE.AND P2, PT, R5.reuse, RZ, PT ;  /* 0x000000ff0500720c */ /* 0x040fe40003f45270 */
[----:B------:R-:W-:Y:S02]  /*4a20*/  ISETP.NE.AND P1, PT, R5, RZ, PT ;  /* 0x000000ff0500720c */ /* 0x000fe40003f25270 */
[----:B------:R-:W-:Y:S02]  /*4a30*/  LOP3.LUT R13, R13, 0x7fffff, RZ, 0xc0, !PT ;  /* 0x007fffff0d0d7812 */ /* 0x000fe400078ec0ff */
[----:B------:R-:W-:Y:S02]  /*4a40*/  FSETP.NEU.FTZ.AND P0, PT, R34, R7, PT ;  /* 0x000000072200720b */ /* 0x000fe40003f1d000 */
[----:B------:R-:W-:Y:S01]  /*4a50*/  IADD3 R7, PT, PT, R5, 0x20, RZ ;  /* 0x0000002005077810 */ /* 0x000fe20007ffe0ff */
[----:B------:R-:W-:Y:S01]  /*4a60*/  IMAD.MOV R5, RZ, RZ, -R5 ;  /* 0x000000ffff057224 */ /* 0x000fe200078e0a05 */
[----:B------:R-:W-:-:S04]  /*4a70*/  LOP3.LUT R32, R13, 0x800000, RZ, 0xfc, !PT ;  /* 0x008000000d207812 */ /* 0x000fc800078efcff */
[----:B------:R-:W-:Y:S02]  /*4a80*/  SHF.L.U32 R7, R32, R7, RZ ;  /* 0x0000000720077219 */ /* 0x000fe400000006ff */
[----:B------:R-:W-:Y:S02]  /*4a90*/  SEL R5, R5, RZ, P2 ;  /* 0x000000ff05057207 */ /* 0x000fe40001000000 */
[----:B------:R-:W-:Y:S02]  /*4aa0*/  ISETP.NE.AND P1, PT, R7, RZ, P1 ;  /* 0x000000ff0700720c */ /* 0x000fe40000f25270 */
[----:B------:R-:W-:Y:S02]  /*4ab0*/  SHF.R.U32.HI R32, RZ, R5, R32 ;  /* 0x00000005ff207219 */ /* 0x000fe40000011620 */
[----:B------:R-:W-:Y:S02]  /*4ac0*/  PLOP3.LUT P0, PT, P0, P1, PT, 0xf8, 0x8f ;  /* 0x00000000008f781c */ /* 0x000fe40000703f70 */
[----:B------:R-:W-:-:S02]  /*4ad0*/  SHF.R.U32.HI R7, RZ, 0x1, R32 ;  /* 0x00000001ff077819 */ /* 0x000fc40000011620 */
[----:B------:R-:W-:-:S04]  /*4ae0*/  SEL R34, RZ, 0x1, !P0 ;  /* 0x00000001ff227807 */ /* 0x000fc80004000000 */
[----:B------:R-:W-:-:S04]  /*4af0*/  LOP3.LUT R5, R34, 0x1, R7, 0xf8, !PT ;  /* 0x0000000122057812 */ /* 0x000fc800078ef807 */
[----:B------:R-:W-:-:S04]  /*4b00*/  LOP3.LUT R32, R5, R32, RZ, 0xc0, !PT ;  /* 0x0000002005207212 */ /* 0x000fc800078ec0ff */
[----:B------:R-:W-:-:S04]  /*4b10*/  IADD3 R7, PT, PT, R7, R32, RZ ;  /* 0x0000002007077210 */ /* 0x000fc80007ffe0ff */
[----:B------:R-:W-:Y:S01]  /*4b20*/  LOP3.LUT R0, R7, R0, RZ, 0xfc, !PT ;  /* 0x0000000007007212 */ /* 0x000fe200078efcff */
[----:B------:R-:W-:Y:S06]  /*4b30*/  BRA `(.L_x_110) ;  /* 0x0000000000107947 */ /* 0x000fec0003800000 */
.L_x_109:
[----:B------:R-:W-:-:S04]  /*4b40*/  LOP3.LUT R0, R0, 0x80000000, RZ, 0xc0, !PT ;  /* 0x8000000000007812 */ /* 0x000fc800078ec0ff */
[----:B------:R-:W-:Y:S01]  /*4b50*/  LOP3.LUT R0, R0, 0x7f800000, RZ, 0xfc, !PT ;  /* 0x7f80000000007812 */ /* 0x000fe200078efcff */
[----:B------:R-:W-:Y:S06]  /*4b60*/  BRA `(.L_x_110) ;  /* 0x0000000000047947 */ /* 0x000fec0003800000 */
.L_x_108:
[----:B------:R-:W-:-:S07]  /*4b70*/  IMAD R0, R7, 0x800000, R0 ;  /* 0x0080000007007824 */ /* 0x000fce00078e0200 */
.L_x_110:
[----:B------:R-:W-:Y:S05]  /*4b80*/  BSYNC.RECONVERGENT B1 ;  /* 0x0000000000017941 */ /* 0x000fea0003800200 */
.L_x_107:
[----:B------:R-:W-:Y:S05]  /*4b90*/  BRA `(.L_x_111) ;  /* 0x0000000000207947 */ /* 0x000fea0003800000 */
.L_x_106:
[----:B------:R-:W-:-:S04]  /*4ba0*/  LOP3.LUT R0, R19, 0x80000000, R0, 0x48, !PT ;  /* 0x8000000013007812 */ /* 0x000fc800078e4800 */
[----:B------:R-:W-:Y:S01]  /*4bb0*/  LOP3.LUT R0, R0, 0x7f800000, RZ, 0xfc, !PT ;  /* 0x7f80000000007812 */ /* 0x000fe200078efcff */
[----:B------:R-:W-:Y:S06]  /*4bc0*/  BRA `(.L_x_111) ;  /* 0x0000000000147947 */ /* 0x000fec0003800000 */
.L_x_105:
[----:B------:R-:W-:Y:S01]  /*4bd0*/  LOP3.LUT R0, R19, 0x80000000, R0, 0x48, !PT ;  /* 0x8000000013007812 */ /* 0x000fe200078e4800 */
[----:B------:R-:W-:Y:S06]  /*4be0*/  BRA `(.L_x_111) ;  /* 0x00000000000c7947 */ /* 0x000fec0003800000 */
.L_x_104:
[----:B------:R-:W0:Y:S01]  /*4bf0*/  MUFU.RSQ R0, -QNAN ;  /* 0xffc0000000007908 */ /* 0x000e220000001400 */
[----:B------:R-:W-:Y:S05]  /*4c00*/  BRA `(.L_x_111) ;  /* 0x0000000000047947 */ /* 0x000fea0003800000 */
.L_x_103:
[----:B------:R-:W-:-:S07]  /*4c10*/  FADD.FTZ R0, R0, R3 ;  /* 0x0000000300007221 */ /* 0x000fce0000010000 */
.L_x_111:
[----:B------:R-:W-:Y:S05]  /*4c20*/  BSYNC.RECONVERGENT B0 ;  /* 0x0000000000007941 */ /* 0x000fea0003800200 */
.L_x_101:
[----:B------:R-:W-:-:S04]  /*4c30*/  HFMA2 R7, -RZ, RZ, 0, 0 ;  /* 0x00000000ff077431 */ /* 0x000fc800000001ff */
[----:B0-----:R-:W-:Y:S05]  /*4c40*/  RET.REL.NODEC R6 `(_Z8kernel_pPfPKfiiii) ;  /* 0xffffffb006ec7950 */ /* 0x001fea0003c3ffff */
.L_x_112:
        /* <DEDUP_REMOVED lines=11> */
.L_x_114:


//--------------------- .nv.shared.reserved.0     --------------------------
	.section	.nv.shared.reserved.0,"aw",@nobits
	.weak		__nv_reservedSMEM_offset_0_alias
	.size		__nv_reservedSMEM_offset_0_alias, 0, 64
	.other		__nv_reservedSMEM_offset_0_alias,@"STO_CUDA_RESERVED_SHARED STV_DEFAULT"
__nv_reservedSMEM_offset_0_alias:
	.zero		0
	.zero		64


//--------------------- .nv.constant0._Z10kernel_dotPKfPfiiii --------------------------
	.section	.nv.constant0._Z10kernel_dotPKfPfiiii,"a",@progbits
	.sectionflags	@""
	.align	4
.nv.constant0._Z10kernel_dotPKfPfiiii:
	.zero		928


//--------------------- .nv.constant0._Z8kernel_pPfPKfiiii --------------------------
	.section	.nv.constant0._Z8kernel_pPfPKfiiii,"a",@progbits
	.sectionflags	@""
	.align	4
.nv.constant0._Z8kernel_pPfPKfiiii:
	.zero		928


//--------------------- SYMBOLS --------------------------

	.type		.nv.reservedSmem.offset0,@object
	.size		.nv.reservedSmem.offset0,0x4
